//
// Generated by NVIDIA NVVM Compiler
//
// Compiler Build ID: CL-36424714
// Cuda compilation tools, release 13.0, V13.0.88
// Based on NVVM 20.0.0
//

.version 9.0
.target sm_100
.address_size 64

	// .globl	_Z14softmax_kernelPfS_iiii

.visible .entry _Z14softmax_kernelPfS_iiii(
	.param .u64 .ptr .align 1 _Z14softmax_kernelPfS_iiii_param_0,
	.param .u64 .ptr .align 1 _Z14softmax_kernelPfS_iiii_param_1,
	.param .u32 _Z14softmax_kernelPfS_iiii_param_2,
	.param .u32 _Z14softmax_kernelPfS_iiii_param_3,
	.param .u32 _Z14softmax_kernelPfS_iiii_param_4,
	.param .u32 _Z14softmax_kernelPfS_iiii_param_5
)
{
	.reg .pred 	%p<41>;
	.reg .b32 	%r<107>;
	.reg .b32 	%f<198>;
	.reg .b64 	%rd<66>;

	ld.param.u64 	%rd29, [_Z14softmax_kernelPfS_iiii_param_0];
	ld.param.u64 	%rd30, [_Z14softmax_kernelPfS_iiii_param_1];
	ld.param.u32 	%r47, [_Z14softmax_kernelPfS_iiii_param_2];
	ld.param.u32 	%r45, [_Z14softmax_kernelPfS_iiii_param_3];
	ld.param.u32 	%r46, [_Z14softmax_kernelPfS_iiii_param_5];
	mov.u32 	%r48, %ctaid.x;
	mov.u32 	%r49, %ntid.x;
	mov.u32 	%r50, %tid.x;
	mad.lo.s32 	%r1, %r48, %r49, %r50;
	mul.lo.s32 	%r51, %r45, %r47;
	mul.lo.s32 	%r52, %r51, %r46;
	setp.ge.s32 	%p1, %r1, %r52;
	@%p1 bra 	$L__BB0_77;
	cvta.to.global.u64 	%rd1, %rd30;
	cvta.to.global.u64 	%rd2, %rd29;
	mul.lo.s32 	%r53, %r46, %r45;
	div.s32 	%r54, %r1, %r53;
	div.s32 	%r55, %r1, %r46;
	rem.s32 	%r2, %r55, %r45;
	mul.lo.s32 	%r56, %r55, %r46;
	sub.s32 	%r57, %r1, %r56;
	mul.lo.s32 	%r58, %r45, %r45;
	mul.lo.s32 	%r59, %r58, %r46;
	mul.lo.s32 	%r60, %r59, %r54;
	cvt.s64.s32 	%rd31, %r60;
	mul.lo.s32 	%r61, %r58, %r57;
	cvt.s64.s32 	%rd32, %r61;
	mul.lo.s32 	%r62, %r2, %r45;
	cvt.s64.s32 	%rd33, %r62;
	add.s64 	%rd34, %rd33, %rd31;
	add.s64 	%rd3, %rd34, %rd32;
	setp.lt.s32 	%p2, %r2, 0;
	mov.f32 	%f191, 0fFF800000;
	@%p2 bra 	$L__BB0_14;
	add.s32 	%r3, %r2, 1;
	and.b32  	%r4, %r3, 15;
	setp.lt.u32 	%p3, %r2, 15;
	mov.f32 	%f191, 0fFF800000;
	mov.b32 	%r95, 0;
	@%p3 bra 	$L__BB0_5;
	and.b32  	%r95, %r3, -16;
	neg.s32 	%r99, %r95;
	shl.b64 	%rd35, %rd3, 2;
	add.s64 	%rd36, %rd35, %rd1;
	add.s64 	%rd60, %rd36, 32;
	mov.f32 	%f191, 0fFF800000;
$L__BB0_4:
	.pragma "nounroll";
	ld.global.f32 	%f26, [%rd60+-32];
	max.f32 	%f27, %f191, %f26;
	ld.global.f32 	%f28, [%rd60+-28];
	max.f32 	%f29, %f27, %f28;
	ld.global.f32 	%f30, [%rd60+-24];
	max.f32 	%f31, %f29, %f30;
	ld.global.f32 	%f32, [%rd60+-20];
	max.f32 	%f33, %f31, %f32;
	ld.global.f32 	%f34, [%rd60+-16];
	max.f32 	%f35, %f33, %f34;
	ld.global.f32 	%f36, [%rd60+-12];
	max.f32 	%f37, %f35, %f36;
	ld.global.f32 	%f38, [%rd60+-8];
	max.f32 	%f39, %f37, %f38;
	ld.global.f32 	%f40, [%rd60+-4];
	max.f32 	%f41, %f39, %f40;
	ld.global.f32 	%f42, [%rd60];
	max.f32 	%f43, %f41, %f42;
	ld.global.f32 	%f44, [%rd60+4];
	max.f32 	%f45, %f43, %f44;
	ld.global.f32 	%f46, [%rd60+8];
	max.f32 	%f47, %f45, %f46;
	ld.global.f32 	%f48, [%rd60+12];
	max.f32 	%f49, %f47, %f48;
	ld.global.f32 	%f50, [%rd60+16];
	max.f32 	%f51, %f49, %f50;
	ld.global.f32 	%f52, [%rd60+20];
	max.f32 	%f53, %f51, %f52;
	ld.global.f32 	%f54, [%rd60+24];
	max.f32 	%f55, %f53, %f54;
	ld.global.f32 	%f56, [%rd60+28];
	max.f32 	%f191, %f55, %f56;
	add.s32 	%r99, %r99, 16;
	add.s64 	%rd60, %rd60, 64;
	setp.eq.s32 	%p4, %r99, 0;
	@%p4 bra 	$L__BB0_5;
	bra.uni 	$L__BB0_4;
$L__BB0_5:
	setp.eq.s32 	%p5, %r4, 0;
	@%p5 bra 	$L__BB0_14;
	shl.b64 	%rd37, %rd3, 2;
	add.s64 	%rd5, %rd1, %rd37;
	and.b32  	%r8, %r3, 7;
	setp.lt.u32 	%p6, %r4, 8;
	@%p6 bra 	$L__BB0_8;
	mul.wide.u32 	%rd38, %r95, 4;
	add.s64 	%rd39, %rd5, %rd38;
	ld.global.f32 	%f58, [%rd39];
	max.f32 	%f59, %f191, %f58;
	ld.global.f32 	%f60, [%rd39+4];
	max.f32 	%f61, %f59, %f60;
	ld.global.f32 	%f62, [%rd39+8];
	max.f32 	%f63, %f61, %f62;
	ld.global.f32 	%f64, [%rd39+12];
	max.f32 	%f65, %f63, %f64;
	ld.global.f32 	%f66, [%rd39+16];
	max.f32 	%f67, %f65, %f66;
	ld.global.f32 	%f68, [%rd39+20];
	max.f32 	%f69, %f67, %f68;
	ld.global.f32 	%f70, [%rd39+24];
	max.f32 	%f71, %f69, %f70;
	ld.global.f32 	%f72, [%rd39+28];
	max.f32 	%f191, %f71, %f72;
	add.s32 	%r95, %r95, 8;
$L__BB0_8:
	setp.eq.s32 	%p7, %r8, 0;
	@%p7 bra 	$L__BB0_14;
	and.b32  	%r11, %r3, 3;
	setp.lt.u32 	%p8, %r8, 4;
	@%p8 bra 	$L__BB0_11;
	mul.wide.u32 	%rd40, %r95, 4;
	add.s64 	%rd41, %rd5, %rd40;
	ld.global.f32 	%f74, [%rd41];
	max.f32 	%f75, %f191, %f74;
	ld.global.f32 	%f76, [%rd41+4];
	max.f32 	%f77, %f75, %f76;
	ld.global.f32 	%f78, [%rd41+8];
	max.f32 	%f79, %f77, %f78;
	ld.global.f32 	%f80, [%rd41+12];
	max.f32 	%f191, %f79, %f80;
	add.s32 	%r95, %r95, 4;
$L__BB0_11:
	setp.eq.s32 	%p9, %r11, 0;
	@%p9 bra 	$L__BB0_14;
	mul.wide.u32 	%rd43, %r95, 4;
	add.s64 	%rd44, %rd37, %rd43;
	add.s64 	%rd59, %rd1, %rd44;
	neg.s32 	%r98, %r11;
$L__BB0_13:
	.pragma "nounroll";
	ld.global.f32 	%f81, [%rd59];
	max.f32 	%f191, %f191, %f81;
	add.s64 	%rd59, %rd59, 4;
	add.s32 	%r98, %r98, 1;
	setp.ne.s32 	%p10, %r98, 0;
	@%p10 bra 	$L__BB0_13;
$L__BB0_14:
	setp.lt.s32 	%p11, %r2, 0;
	mov.f32 	%f197, 0f00000000;
	@%p11 bra 	$L__BB0_21;
	add.s32 	%r17, %r2, 1;
	and.b32  	%r18, %r17, 3;
	setp.lt.u32 	%p12, %r2, 3;
	mov.f32 	%f197, 0f00000000;
	mov.b32 	%r101, 0;
	@%p12 bra 	$L__BB0_18;
	and.b32  	%r101, %r17, -4;
	neg.s32 	%r100, %r101;
	shl.b64 	%rd45, %rd3, 2;
	add.s64 	%rd46, %rd45, 8;
	add.s64 	%rd62, %rd1, %rd46;
	add.s64 	%rd61, %rd2, %rd46;
	mov.f32 	%f197, 0f00000000;
$L__BB0_17:
	ld.global.f32 	%f86, [%rd62+-8];
	sub.f32 	%f87, %f86, %f191;
	fma.rn.f32 	%f88, %f87, 0f3BBB989D, 0f3F000000;
	cvt.sat.f32.f32 	%f89, %f88;
	mov.f32 	%f90, 0f4B400001;
	mov.f32 	%f91, 0f437C0000;
	fma.rm.f32 	%f92, %f89, %f91, %f90;
	add.f32 	%f93, %f92, 0fCB40007F;
	neg.f32 	%f94, %f93;
	fma.rn.f32 	%f95, %f87, 0f3FB8AA3B, %f94;
	fma.rn.f32 	%f96, %f87, 0f32A57060, %f95;
	mov.b32 	%r65, %f92;
	shl.b32 	%r66, %r65, 23;
	mov.b32 	%f97, %r66;
	ex2.approx.ftz.f32 	%f98, %f96;
	mul.f32 	%f99, %f98, %f97;
	st.global.f32 	[%rd61+-8], %f99;
	add.f32 	%f100, %f197, %f99;
	ld.global.f32 	%f101, [%rd62+-4];
	sub.f32 	%f102, %f101, %f191;
	fma.rn.f32 	%f103, %f102, 0f3BBB989D, 0f3F000000;
	cvt.sat.f32.f32 	%f104, %f103;
	fma.rm.f32 	%f105, %f104, %f91, %f90;
	add.f32 	%f106, %f105, 0fCB40007F;
	neg.f32 	%f107, %f106;
	fma.rn.f32 	%f108, %f102, 0f3FB8AA3B, %f107;
	fma.rn.f32 	%f109, %f102, 0f32A57060, %f108;
	mov.b32 	%r67, %f105;
	shl.b32 	%r68, %r67, 23;
	mov.b32 	%f110, %r68;
	ex2.approx.ftz.f32 	%f111, %f109;
	mul.f32 	%f112, %f111, %f110;
	st.global.f32 	[%rd61+-4], %f112;
	add.f32 	%f113, %f100, %f112;
	ld.global.f32 	%f114, [%rd62];
	sub.f32 	%f115, %f114, %f191;
	fma.rn.f32 	%f116, %f115, 0f3BBB989D, 0f3F000000;
	cvt.sat.f32.f32 	%f117, %f116;
	fma.rm.f32 	%f118, %f117, %f91, %f90;
	add.f32 	%f119, %f118, 0fCB40007F;
	neg.f32 	%f120, %f119;
	fma.rn.f32 	%f121, %f115, 0f3FB8AA3B, %f120;
	fma.rn.f32 	%f122, %f115, 0f32A57060, %f121;
	mov.b32 	%r69, %f118;
	shl.b32 	%r70, %r69, 23;
	mov.b32 	%f123, %r70;
	ex2.approx.ftz.f32 	%f124, %f122;
	mul.f32 	%f125, %f124, %f123;
	st.global.f32 	[%rd61], %f125;
	add.f32 	%f126, %f113, %f125;
	ld.global.f32 	%f127, [%rd62+4];
	sub.f32 	%f128, %f127, %f191;
	fma.rn.f32 	%f129, %f128, 0f3BBB989D, 0f3F000000;
	cvt.sat.f32.f32 	%f130, %f129;
	fma.rm.f32 	%f131, %f130, %f91, %f90;
	add.f32 	%f132, %f131, 0fCB40007F;
	neg.f32 	%f133, %f132;
	fma.rn.f32 	%f134, %f128, 0f3FB8AA3B, %f133;
	fma.rn.f32 	%f135, %f128, 0f32A57060, %f134;
	mov.b32 	%r71, %f131;
	shl.b32 	%r72, %r71, 23;
	mov.b32 	%f136, %r72;
	ex2.approx.ftz.f32 	%f137, %f135;
	mul.f32 	%f138, %f137, %f136;
	st.global.f32 	[%rd61+4], %f138;
	add.f32 	%f197, %f126, %f138;
	add.s32 	%r100, %r100, 4;
	add.s64 	%rd62, %rd62, 16;
	add.s64 	%rd61, %rd61, 16;
	setp.ne.s32 	%p13, %r100, 0;
	@%p13 bra 	$L__BB0_17;
$L__BB0_18:
	setp.eq.s32 	%p14, %r18, 0;
	@%p14 bra 	$L__BB0_21;
	shl.b64 	%rd47, %rd3, 2;
	mul.wide.u32 	%rd48, %r101, 4;
	add.s64 	%rd49, %rd47, %rd48;
	add.s64 	%rd64, %rd2, %rd49;
	add.s64 	%rd63, %rd1, %rd49;
	neg.s32 	%r102, %r18;
$L__BB0_20:
	.pragma "nounroll";
	ld.global.f32 	%f139, [%rd63];
	sub.f32 	%f140, %f139, %f191;
	fma.rn.f32 	%f141, %f140, 0f3BBB989D, 0f3F000000;
	cvt.sat.f32.f32 	%f142, %f141;
	mov.f32 	%f143, 0f4B400001;
	mov.f32 	%f144, 0f437C0000;
	fma.rm.f32 	%f145, %f142, %f144, %f143;
	add.f32 	%f146, %f145, 0fCB40007F;
	neg.f32 	%f147, %f146;
	fma.rn.f32 	%f148, %f140, 0f3FB8AA3B, %f147;
	fma.rn.f32 	%f149, %f140, 0f32A57060, %f148;
	mov.b32 	%r73, %f145;
	shl.b32 	%r74, %r73, 23;
	mov.b32 	%f150, %r74;
	ex2.approx.ftz.f32 	%f151, %f149;
	mul.f32 	%f152, %f151, %f150;
	st.global.f32 	[%rd64], %f152;
	add.f32 	%f197, %f197, %f152;
	add.s64 	%rd64, %rd64, 4;
	add.s64 	%rd63, %rd63, 4;
	add.s32 	%r102, %r102, 1;
	setp.ne.s32 	%p15, %r102, 0;
	@%p15 bra 	$L__BB0_20;
$L__BB0_21:
	setp.eq.f32 	%p16, %f197, 0f00000000;
	rcp.rn.f32 	%f153, %f197;
	selp.f32 	%f21, 0f00000000, %f153, %p16;
	setp.lt.s32 	%p17, %r45, 1;
	@%p17 bra 	$L__BB0_77;
	and.b32  	%r29, %r45, 7;
	setp.lt.u32 	%p18, %r45, 8;
	mov.b32 	%r105, 0;
	@%p18 bra 	$L__BB0_49;
	and.b32  	%r105, %r45, 2147483640;
	shl.b64 	%rd50, %rd3, 2;
	add.s64 	%rd51, %rd50, %rd2;
	add.s64 	%rd65, %rd51, 16;
	mov.b32 	%r103, 0;
$L__BB0_24:
	.pragma "nounroll";
	setp.gt.s32 	%p19, %r103, %r2;
	@%p19 bra 	$L__BB0_26;
	ld.global.f32 	%f154, [%rd65+-16];
	mul.f32 	%f155, %f21, %f154;
	st.global.f32 	[%rd65+-16], %f155;
	bra.uni 	$L__BB0_27;
$L__BB0_26:
	mov.b32 	%r77, 0;
	st.global.u32 	[%rd65+-16], %r77;
$L__BB0_27:
	setp.ge.s32 	%p20, %r103, %r2;
	@%p20 bra 	$L__BB0_29;
	ld.global.f32 	%f156, [%rd65+-12];
	mul.f32 	%f157, %f21, %f156;
	st.global.f32 	[%rd65+-12], %f157;
	bra.uni 	$L__BB0_30;
$L__BB0_29:
	mov.b32 	%r78, 0;
	st.global.u32 	[%rd65+-12], %r78;
$L__BB0_30:
	add.s32 	%r32, %r103, 2;
	setp.gt.s32 	%p21, %r32, %r2;
	@%p21 bra 	$L__BB0_32;
	ld.global.f32 	%f158, [%rd65+-8];
	mul.f32 	%f159, %f21, %f158;
	st.global.f32 	[%rd65+-8], %f159;
	bra.uni 	$L__BB0_33;
$L__BB0_32:
	mov.b32 	%r79, 0;
	st.global.u32 	[%rd65+-8], %r79;
$L__BB0_33:
	add.s32 	%r33, %r32, 1;
	setp.gt.s32 	%p22, %r33, %r2;
	@%p22 bra 	$L__BB0_35;
	ld.global.f32 	%f160, [%rd65+-4];
	mul.f32 	%f161, %f21, %f160;
	st.global.f32 	[%rd65+-4], %f161;
	bra.uni 	$L__BB0_36;
$L__BB0_35:
	mov.b32 	%r80, 0;
	st.global.u32 	[%rd65+-4], %r80;
$L__BB0_36:
	add.s32 	%r34, %r33, 1;
	setp.gt.s32 	%p23, %r34, %r2;
	@%p23 bra 	$L__BB0_38;
	ld.global.f32 	%f162, [%rd65];
	mul.f32 	%f163, %f21, %f162;
	st.global.f32 	[%rd65], %f163;
	bra.uni 	$L__BB0_39;
$L__BB0_38:
	mov.b32 	%r81, 0;
	st.global.u32 	[%rd65], %r81;
$L__BB0_39:
	add.s32 	%r35, %r34, 1;
	setp.gt.s32 	%p24, %r35, %r2;
	@%p24 bra 	$L__BB0_41;
	ld.global.f32 	%f164, [%rd65+4];
	mul.f32 	%f165, %f21, %f164;
	st.global.f32 	[%rd65+4], %f165;
	bra.uni 	$L__BB0_42;
$L__BB0_41:
	mov.b32 	%r82, 0;
	st.global.u32 	[%rd65+4], %r82;
$L__BB0_42:
	add.s32 	%r36, %r35, 1;
	setp.gt.s32 	%p25, %r36, %r2;
	@%p25 bra 	$L__BB0_44;
	ld.global.f32 	%f166, [%rd65+8];
	mul.f32 	%f167, %f21, %f166;
	st.global.f32 	[%rd65+8], %f167;
	bra.uni 	$L__BB0_45;
$L__BB0_44:
	mov.b32 	%r83, 0;
	st.global.u32 	[%rd65+8], %r83;
$L__BB0_45:
	add.s32 	%r37, %r36, 1;
	setp.gt.s32 	%p26, %r37, %r2;
	@%p26 bra 	$L__BB0_47;
	ld.global.f32 	%f168, [%rd65+12];
	mul.f32 	%f169, %f21, %f168;
	st.global.f32 	[%rd65+12], %f169;
	bra.uni 	$L__BB0_48;
$L__BB0_47:
	mov.b32 	%r84, 0;
	st.global.u32 	[%rd65+12], %r84;
$L__BB0_48:
	add.s64 	%rd65, %rd65, 32;
	add.s32 	%r103, %r37, 1;
	setp.ne.s32 	%p27, %r103, %r105;
	@%p27 bra 	$L__BB0_24;
$L__BB0_49:
	setp.eq.s32 	%p28, %r29, 0;
	@%p28 bra 	$L__BB0_77;
	shl.b64 	%rd52, %rd3, 2;
	add.s64 	%rd26, %rd2, %rd52;
	and.b32  	%r40, %r45, 3;
	setp.lt.u32 	%p29, %r29, 4;
	@%p29 bra 	$L__BB0_64;
	setp.gt.s32 	%p30, %r105, %r2;
	mul.wide.u32 	%rd53, %r105, 4;
	add.s64 	%rd27, %rd26, %rd53;
	@%p30 bra 	$L__BB0_53;
	ld.global.f32 	%f170, [%rd27];
	mul.f32 	%f171, %f21, %f170;
	st.global.f32 	[%rd27], %f171;
	bra.uni 	$L__BB0_54;
$L__BB0_53:
	mov.b32 	%r85, 0;
	st.global.u32 	[%rd27], %r85;
$L__BB0_54:
	setp.ge.s32 	%p31, %r105, %r2;
	@%p31 bra 	$L__BB0_56;
	ld.global.f32 	%f172, [%rd27+4];
	mul.f32 	%f173, %f21, %f172;
	st.global.f32 	[%rd27+4], %f173;
	bra.uni 	$L__BB0_57;
$L__BB0_56:
	mov.b32 	%r86, 0;
	st.global.u32 	[%rd27+4], %r86;
$L__BB0_57:
	add.s32 	%r87, %r105, 2;
	setp.gt.s32 	%p32, %r87, %r2;
	@%p32 bra 	$L__BB0_59;
	ld.global.f32 	%f174, [%rd27+8];
	mul.f32 	%f175, %f21, %f174;
	st.global.f32 	[%rd27+8], %f175;
	bra.uni 	$L__BB0_60;
$L__BB0_59:
	mov.b32 	%r88, 0;
	st.global.u32 	[%rd27+8], %r88;
$L__BB0_60:
	add.s32 	%r89, %r105, 3;
	setp.gt.s32 	%p33, %r89, %r2;
	@%p33 bra 	$L__BB0_62;
	ld.global.f32 	%f176, [%rd27+12];
	mul.f32 	%f177, %f21, %f176;
	st.global.f32 	[%rd27+12], %f177;
	bra.uni 	$L__BB0_63;
$L__BB0_62:
	mov.b32 	%r90, 0;
	st.global.u32 	[%rd27+12], %r90;
$L__BB0_63:
	add.s32 	%r105, %r105, 4;
$L__BB0_64:
	setp.eq.s32 	%p34, %r40, 0;
	@%p34 bra 	$L__BB0_77;
	setp.eq.s32 	%p35, %r40, 1;
	@%p35 bra 	$L__BB0_73;
	setp.gt.s32 	%p36, %r105, %r2;
	mul.wide.u32 	%rd54, %r105, 4;
	add.s64 	%rd28, %rd26, %rd54;
	@%p36 bra 	$L__BB0_68;
	ld.global.f32 	%f178, [%rd28];
	mul.f32 	%f179, %f21, %f178;
	st.global.f32 	[%rd28], %f179;
	bra.uni 	$L__BB0_69;
$L__BB0_68:
	mov.b32 	%r91, 0;
	st.global.u32 	[%rd28], %r91;
$L__BB0_69:
	setp.ge.s32 	%p37, %r105, %r2;
	@%p37 bra 	$L__BB0_71;
	ld.global.f32 	%f180, [%rd28+4];
	mul.f32 	%f181, %f21, %f180;
	st.global.f32 	[%rd28+4], %f181;
	bra.uni 	$L__BB0_72;
$L__BB0_71:
	mov.b32 	%r92, 0;
	st.global.u32 	[%rd28+4], %r92;
$L__BB0_72:
	add.s32 	%r105, %r105, 2;
$L__BB0_73:
	and.b32  	%r93, %r45, 1;
	setp.eq.b32 	%p38, %r93, 1;
	not.pred 	%p39, %p38;
	@%p39 bra 	$L__BB0_77;
	setp.gt.s32 	%p40, %r105, %r2;
	@%p40 bra 	$L__BB0_76;
	mul.wide.u32 	%rd55, %r105, 4;
	add.s64 	%rd56, %rd26, %rd55;
	ld.global.f32 	%f182, [%rd56];
	mul.f32 	%f183, %f21, %f182;
	st.global.f32 	[%rd56], %f183;
	bra.uni 	$L__BB0_77;
$L__BB0_76:
	mul.wide.u32 	%rd57, %r105, 4;
	add.s64 	%rd58, %rd26, %rd57;
	mov.b32 	%r94, 0;
	st.global.u32 	[%rd58], %r94;
$L__BB0_77:
	ret;

}
	// .globl	_Z14permute_kernelPfS_S_S_iiii
.visible .entry _Z14permute_kernelPfS_S_S_iiii(
	.param .u64 .ptr .align 1 _Z14permute_kernelPfS_S_S_iiii_param_0,
	.param .u64 .ptr .align 1 _Z14permute_kernelPfS_S_S_iiii_param_1,
	.param .u64 .ptr .align 1 _Z14permute_kernelPfS_S_S_iiii_param_2,
	.param .u64 .ptr .align 1 _Z14permute_kernelPfS_S_S_iiii_param_3,
	.param .u32 _Z14permute_kernelPfS_S_S_iiii_param_4,
	.param .u32 _Z14permute_kernelPfS_S_S_iiii_param_5,
	.param .u32 _Z14permute_kernelPfS_S_S_iiii_param_6,
	.param .u32 _Z14permute_kernelPfS_S_S_iiii_param_7
)
{
	.reg .pred 	%p<2>;
	.reg .b32 	%r<30>;
	.reg .b32 	%f<4>;
	.reg .b64 	%rd<18>;

	ld.param.u64 	%rd1, [_Z14permute_kernelPfS_S_S_iiii_param_0];
	ld.param.u64 	%rd2, [_Z14permute_kernelPfS_S_S_iiii_param_1];
	ld.param.u64 	%rd3, [_Z14permute_kernelPfS_S_S_iiii_param_2];
	ld.param.u64 	%rd4, [_Z14permute_kernelPfS_S_S_iiii_param_3];
	ld.param.u32 	%r5, [_Z14permute_kernelPfS_S_S_iiii_param_4];
	ld.param.u32 	%r2, [_Z14permute_kernelPfS_S_S_iiii_param_5];
	ld.param.u32 	%r3, [_Z14permute_kernelPfS_S_S_iiii_param_6];
	ld.param.u32 	%r4, [_Z14permute_kernelPfS_S_S_iiii_param_7];
	mov.u32 	%r6, %ctaid.x;
	mov.u32 	%r7, %ntid.x;
	mov.u32 	%r8, %tid.x;
	mad.lo.s32 	%r1, %r6, %r7, %r8;
	mul.lo.s32 	%r9, %r2, %r5;
	mul.lo.s32 	%r10, %r9, %r3;
	mul.lo.s32 	%r11, %r10, %r4;
	setp.ge.s32 	%p1, %r1, %r11;
	@%p1 bra 	$L__BB1_2;
	cvta.to.global.u64 	%rd5, %rd4;
	cvta.to.global.u64 	%rd6, %rd1;
	cvta.to.global.u64 	%rd7, %rd2;
	cvta.to.global.u64 	%rd8, %rd3;
	mul.lo.s32 	%r12, %r3, %r2;
	mul.lo.s32 	%r13, %r12, %r4;
	div.s32 	%r14, %r1, %r13;
	mul.lo.s32 	%r15, %r14, %r13;
	sub.s32 	%r16, %r1, %r15;
	mul.lo.s32 	%r17, %r4, %r2;
	div.s32 	%r18, %r16, %r17;
	mul.lo.s32 	%r19, %r18, %r17;
	sub.s32 	%r20, %r16, %r19;
	div.s32 	%r21, %r20, %r4;
	mul.lo.s32 	%r22, %r21, %r4;
	sub.s32 	%r23, %r20, %r22;
	mul.lo.s32 	%r24, %r2, %r14;
	mul.lo.s32 	%r25, %r24, 3;
	mad.lo.s32 	%r26, %r21, 3, %r25;
	mad.lo.s32 	%r27, %r26, %r3, %r18;
	mad.lo.s32 	%r28, %r27, %r4, %r23;
	mul.wide.s32 	%rd9, %r28, 4;
	add.s64 	%rd10, %rd5, %rd9;
	ld.global.f32 	%f1, [%rd10];
	mul.wide.s32 	%rd11, %r1, 4;
	add.s64 	%rd12, %rd6, %rd11;
	st.global.f32 	[%rd12], %f1;
	mul.lo.s32 	%r29, %r4, %r3;
	mul.wide.s32 	%rd13, %r29, 4;
	add.s64 	%rd14, %rd10, %rd13;
	ld.global.f32 	%f2, [%rd14];
	add.s64 	%rd15, %rd7, %rd11;
	st.global.f32 	[%rd15], %f2;
	add.s64 	%rd16, %rd14, %rd13;
	ld.global.f32 	%f3, [%rd16];
	add.s64 	%rd17, %rd8, %rd11;
	st.global.f32 	[%rd17], %f3;
$L__BB1_2:
	ret;

}
	// .globl	_Z16unpermute_kernelPfS_iiii
.visible .entry _Z16unpermute_kernelPfS_iiii(
	.param .u64 .ptr .align 1 _Z16unpermute_kernelPfS_iiii_param_0,
	.param .u64 .ptr .align 1 _Z16unpermute_kernelPfS_iiii_param_1,
	.param .u32 _Z16unpermute_kernelPfS_iiii_param_2,
	.param .u32 _Z16unpermute_kernelPfS_iiii_param_3,
	.param .u32 _Z16unpermute_kernelPfS_iiii_param_4,
	.param .u32 _Z16unpermute_kernelPfS_iiii_param_5
)
{
	.reg .pred 	%p<2>;
	.reg .b32 	%r<27>;
	.reg .b32 	%f<2>;
	.reg .b64 	%rd<9>;

	ld.param.u64 	%rd1, [_Z16unpermute_kernelPfS_iiii_param_0];
	ld.param.u64 	%rd2, [_Z16unpermute_kernelPfS_iiii_param_1];
	ld.param.u32 	%r5, [_Z16unpermute_kernelPfS_iiii_param_2];
	ld.param.u32 	%r2, [_Z16unpermute_kernelPfS_iiii_param_3];
	ld.param.u32 	%r3, [_Z16unpermute_kernelPfS_iiii_param_4];
	ld.param.u32 	%r4, [_Z16unpermute_kernelPfS_iiii_param_5];
	mov.u32 	%r6, %ctaid.x;
	mov.u32 	%r7, %ntid.x;
	mov.u32 	%r8, %tid.x;
	mad.lo.s32 	%r1, %r6, %r7, %r8;
	mul.lo.s32 	%r9, %r2, %r5;
	mul.lo.s32 	%r10, %r9, %r3;
	mul.lo.s32 	%r11, %r10, %r4;
	setp.ge.s32 	%p1, %r1, %r11;
	@%p1 bra 	$L__BB2_2;
	cvta.to.global.u64 	%rd3, %rd1;
	cvta.to.global.u64 	%rd4, %rd2;
	mul.lo.s32 	%r12, %r3, %r2;
	mul.lo.s32 	%r13, %r12, %r4;
	div.s32 	%r14, %r1, %r13;
	mul.lo.s32 	%r15, %r14, %r13;
	sub.s32 	%r16, %r1, %r15;
	mul.lo.s32 	%r17, %r4, %r2;
	div.s32 	%r18, %r16, %r17;
	mul.lo.s32 	%r19, %r18, %r17;
	sub.s32 	%r20, %r16, %r19;
	div.s32 	%r21, %r20, %r4;
	mul.lo.s32 	%r22, %r21, %r4;
	sub.s32 	%r23, %r20, %r22;
	mad.lo.s32 	%r24, %r14, %r2, %r21;
	mad.lo.s32 	%r25, %r24, %r3, %r18;
	mad.lo.s32 	%r26, %r25, %r4, %r23;
	mul.wide.s32 	%rd5, %r1, 4;
	add.s64 	%rd6, %rd3, %rd5;
	ld.global.f32 	%f1, [%rd6];
	mul.wide.s32 	%rd7, %r26, 4;
	add.s64 	%rd8, %rd4, %rd7;
	st.global.f32 	[%rd8], %f1;
$L__BB2_2:
	ret;

}


// ===== COMPILED SASS (sm_100) =====

	.target	sm_100

	.elftype	@"ET_EXEC"


//--------------------- .note.nv.tkinfo           --------------------------
	.section	.note.nv.tkinfo,"",@"SHT_NOTE"
	.sectionflags	@"SHF_NOTE_NV_TKINFO"
	.tkinfo
        /*0018*/ 	.word	0x00000002
        /*0030*/ 	.string	""
        /*0030*/ 	.string	"ptxas"
        /*0030*/ 	.string	"Cuda compilation tools, release 13.0, V13.0.88"
        /*0030*/ 	.string	"Build cuda_13.0.r13.0/compiler.36424714_0"
        /*0030*/ 	.string	"-arch sm_100 -m 64 "



//--------------------- .note.nv.cuinfo           --------------------------
	.section	.note.nv.cuinfo,"",@"SHT_NOTE"
	.sectionflags	@"SHF_NOTE_NV_CUINFO"
        /*0018*/ 	.short	0x0002
        /*001a*/ 	.short	0x0064
        /*001c*/ 	.short	0x0082
	.zero		2


//--------------------- .nv.info                  --------------------------
	.section	.nv.info,"",@"SHT_CUDA_INFO"
	.align	4


	//----- nvinfo : EIATTR_REGCOUNT
	.align		4
        /*0000*/ 	.byte	0x04, 0x2f
        /*0002*/ 	.short	(.L_1 - .L_0)
	.align		4
.L_0:
        /*0004*/ 	.word	index@(_Z14softmax_kernelPfS_iiii)
        /*0008*/ 	.word	0x0000001d


	//----- nvinfo : EIATTR_FRAME_SIZE
	.align		4
.L_1:
        /*000c*/ 	.byte	0x04, 0x11
        /*000e*/ 	.short	(.L_3 - .L_2)
	.align		4
.L_2:
        /*0010*/ 	.word	index@($__internal_0_$__cuda_sm20_rcp_rn_f32_slowpath)
        /*0014*/ 	.word	0x00000000


	//----- nvinfo : EIATTR_FRAME_SIZE
	.align		4
.L_3:
        /*0018*/ 	.byte	0x04, 0x11
        /*001a*/ 	.short	(.L_5 - .L_4)
	.align		4
.L_4:
        /*001c*/ 	.word	index@(_Z14softmax_kernelPfS_iiii)
        /*0020*/ 	.word	0x00000000


	//----- nvinfo : EIATTR_REGCOUNT
	.align		4
.L_5:
        /*0024*/ 	.byte	0x04, 0x2f
        /*0026*/ 	.short	(.L_7 - .L_6)
	.align		4
.L_6:
        /*0028*/ 	.word	index@(_Z14permute_kernelPfS_S_S_iiii)
        /*002c*/ 	.word	0x00000012


	//----- nvinfo : EIATTR_FRAME_SIZE
	.align		4
.L_7:
        /*0030*/ 	.byte	0x04, 0x11
        /*0032*/ 	.short	(.L_9 - .L_8)
	.align		4
.L_8:
        /*0034*/ 	.word	index@(_Z14permute_kernelPfS_S_S_iiii)
        /*0038*/ 	.word	0x00000000


	//----- nvinfo : EIATTR_REGCOUNT
	.align		4
.L_9:
        /*003c*/ 	.byte	0x04, 0x2f
        /*003e*/ 	.short	(.L_11 - .L_10)
	.align		4
.L_10:
        /*0040*/ 	.word	index@(_Z16unpermute_kernelPfS_iiii)
        /*0044*/ 	.word	0x00000012


	//----- nvinfo : EIATTR_FRAME_SIZE
	.align		4
.L_11:
        /*0048*/ 	.byte	0x04, 0x11
        /*004a*/ 	.short	(.L_13 - .L_12)
	.align		4
.L_12:
        /*004c*/ 	.word	index@(_Z16unpermute_kernelPfS_iiii)
        /*0050*/ 	.word	0x00000000


	//----- nvinfo : EIATTR_MIN_STACK_SIZE
	.align		4
.L_13:
        /*0054*/ 	.byte	0x04, 0x12
        /*0056*/ 	.short	(.L_15 - .L_14)
	.align		4
.L_14:
        /*0058*/ 	.word	index@(_Z16unpermute_kernelPfS_iiii)
        /*005c*/ 	.word	0x00000000


	//----- nvinfo : EIATTR_MIN_STACK_SIZE
	.align		4
.L_15:
        /*0060*/ 	.byte	0x04, 0x12
        /*0062*/ 	.short	(.L_17 - .L_16)
	.align		4
.L_16:
        /*0064*/ 	.word	index@(_Z14permute_kernelPfS_S_S_iiii)
        /*0068*/ 	.word	0x00000000


	//----- nvinfo : EIATTR_MIN_STACK_SIZE
	.align		4
.L_17:
        /*006c*/ 	.byte	0x04, 0x12
        /*006e*/ 	.short	(.L_19 - .L_18)
	.align		4
.L_18:
        /*0070*/ 	.word	index@(_Z14softmax_kernelPfS_iiii)
        /*0074*/ 	.word	0x00000000
.L_19:


//--------------------- .nv.compat                --------------------------
	.section	.nv.compat,"",@"SHT_CUDA_COMPAT_INFO"
	.align	4
        /*0000*/ 	.byte	0x02, 0x09, 0x00, 0x00, 0x02, 0x02, 0x01, 0x00, 0x02, 0x05, 0x05, 0x00, 0x03, 0x07, 0x01, 0x01
        /*0010*/ 	.byte	0x02, 0x03, 0x00, 0x00, 0x02, 0x06, 0x01, 0x00, 0x04, 0x0b, 0x08, 0x00, 0x09, 0x00, 0x00, 0x00
        /*0020*/ 	.byte	0x00, 0x00, 0x00, 0x00


//--------------------- .nv.info._Z16unpermute_kernelPfS_iiii --------------------------
	.section	.nv.info._Z16unpermute_kernelPfS_iiii,"",@"SHT_CUDA_INFO"
	.sectionflags	@""
	.align	4


	//----- nvinfo : EIATTR_CUDA_API_VERSION
	.align		4
        /*0000*/ 	.byte	0x04, 0x37
        /*0002*/ 	.short	(.L_21 - .L_20)
.L_20:
        /*0004*/ 	.word	0x00000082


	//----- nvinfo : EIATTR_KPARAM_INFO
	.align		4
.L_21:
        /*0008*/ 	.byte	0x04, 0x17
        /*000a*/ 	.short	(.L_23 - .L_22)
.L_22:
        /*000c*/ 	.word	0x00000000
        /*0010*/ 	.short	0x0005
        /*0012*/ 	.short	0x001c
        /*0014*/ 	.byte	0x00, 0xf0, 0x11, 0x00


	//----- nvinfo : EIATTR_KPARAM_INFO
	.align		4
.L_23:
        /*0018*/ 	.byte	0x04, 0x17
        /*001a*/ 	.short	(.L_25 - .L_24)
.L_24:
        /*001c*/ 	.word	0x00000000
        /*0020*/ 	.short	0x0004
        /*0022*/ 	.short	0x0018
        /*0024*/ 	.byte	0x00, 0xf0, 0x11, 0x00


	//----- nvinfo : EIATTR_KPARAM_INFO
	.align		4
.L_25:
        /*0028*/ 	.byte	0x04, 0x17
        /*002a*/ 	.short	(.L_27 - .L_26)
.L_26:
        /*002c*/ 	.word	0x00000000
        /*0030*/ 	.short	0x0003
        /*0032*/ 	.short	0x0014
        /*0034*/ 	.byte	0x00, 0xf0, 0x11, 0x00


	//----- nvinfo : EIATTR_KPARAM_INFO
	.align		4
.L_27:
        /*0038*/ 	.byte	0x04, 0x17
        /*003a*/ 	.short	(.L_29 - .L_28)
.L_28:
        /*003c*/ 	.word	0x00000000
        /*0040*/ 	.short	0x0002
        /*0042*/ 	.short	0x0010
        /*0044*/ 	.byte	0x00, 0xf0, 0x11, 0x00


	//----- nvinfo : EIATTR_KPARAM_INFO
	.align		4
.L_29:
        /*0048*/ 	.byte	0x04, 0x17
        /*004a*/ 	.short	(.L_31 - .L_30)
.L_30:
        /*004c*/ 	.word	0x00000000
        /*0050*/ 	.short	0x0001
        /*0052*/ 	.short	0x0008
        /*0054*/ 	.byte	0x00, 0xf5, 0x21, 0x00


	//----- nvinfo : EIATTR_KPARAM_INFO
	.align		4
.L_31:
        /*0058*/ 	.byte	0x04, 0x17
        /*005a*/ 	.short	(.L_33 - .L_32)
.L_32:
        /*005c*/ 	.word	0x00000000
        /*0060*/ 	.short	0x0000
        /*0062*/ 	.short	0x0000
        /*0064*/ 	.byte	0x00, 0xf5, 0x21, 0x00


	//----- nvinfo : EIATTR_SPARSE_MMA_MASK
	.align		4
.L_33:
        /*0068*/ 	.byte	0x03, 0x50
        /*006a*/ 	.short	0x0000


	//----- nvinfo : EIATTR_MAXREG_COUNT
	.align		4
        /*006c*/ 	.byte	0x03, 0x1b
        /*006e*/ 	.short	0x00ff


	//----- nvinfo : EIATTR_MERCURY_ISA_VERSION
	.align		4
        /*0070*/ 	.byte	0x03, 0x5f
        /*0072*/ 	.short	0x0101


	//----- nvinfo : EIATTR_VRC_CTA_INIT_COUNT
	.align		4
        /*0074*/ 	.byte	0x02, 0x4a
	.zero		1
	.zero		1


	//----- nvinfo : EIATTR_EXIT_INSTR_OFFSETS
	.align		4
        /*0078*/ 	.byte	0x04, 0x1c
        /*007a*/ 	.short	(.L_35 - .L_34)


	//   ....[0]....
.L_34:
        /*007c*/ 	.word	0x000000b0


	//   ....[1]....
        /*0080*/ 	.word	0x000006b0


	//----- nvinfo : EIATTR_CBANK_PARAM_SIZE
	.align		4
.L_35:
        /*0084*/ 	.byte	0x03, 0x19
        /*0086*/ 	.short	0x0020


	//----- nvinfo : EIATTR_PARAM_CBANK
	.align		4
        /*0088*/ 	.byte	0x04, 0x0a
        /*008a*/ 	.short	(.L_37 - .L_36)
	.align		4
.L_36:
        /*008c*/ 	.word	index@(.nv.constant0._Z16unpermute_kernelPfS_iiii)
        /*0090*/ 	.short	0x0380
        /*0092*/ 	.short	0x0020


	//----- nvinfo : EIATTR_SW_WAR
	.align		4
.L_37:
        /*0094*/ 	.byte	0x04, 0x36
        /*0096*/ 	.short	(.L_39 - .L_38)
.L_38:
        /*0098*/ 	.word	0x00000008
.L_39:


//--------------------- .nv.info._Z14permute_kernelPfS_S_S_iiii --------------------------
	.section	.nv.info._Z14permute_kernelPfS_S_S_iiii,"",@"SHT_CUDA_INFO"
	.sectionflags	@""
	.align	4


	//----- nvinfo : EIATTR_CUDA_API_VERSION
	.align		4
        /*0000*/ 	.byte	0x04, 0x37
        /*0002*/ 	.short	(.L_41 - .L_40)
.L_40:
        /*0004*/ 	.word	0x00000082


	//----- nvinfo : EIATTR_KPARAM_INFO
	.align		4
.L_41:
        /*0008*/ 	.byte	0x04, 0x17
        /*000a*/ 	.short	(.L_43 - .L_42)
.L_42:
        /*000c*/ 	.word	0x00000000
        /*0010*/ 	.short	0x0007
        /*0012*/ 	.short	0x002c
        /*0014*/ 	.byte	0x00, 0xf0, 0x11, 0x00


	//----- nvinfo : EIATTR_KPARAM_INFO
	.align		4
.L_43:
        /*0018*/ 	.byte	0x04, 0x17
        /*001a*/ 	.short	(.L_45 - .L_44)
.L_44:
        /*001c*/ 	.word	0x00000000
        /*0020*/ 	.short	0x0006
        /*0022*/ 	.short	0x0028
        /*0024*/ 	.byte	0x00, 0xf0, 0x11, 0x00


	//----- nvinfo : EIATTR_KPARAM_INFO
	.align		4
.L_45:
        /*0028*/ 	.byte	0x04, 0x17
        /*002a*/ 	.short	(.L_47 - .L_46)
.L_46:
        /*002c*/ 	.word	0x00000000
        /*0030*/ 	.short	0x0005
        /*0032*/ 	.short	0x0024
        /*0034*/ 	.byte	0x00, 0xf0, 0x11, 0x00


	//----- nvinfo : EIATTR_KPARAM_INFO
	.align		4
.L_47:
        /*0038*/ 	.byte	0x04, 0x17
        /*003a*/ 	.short	(.L_49 - .L_48)
.L_48:
        /*003c*/ 	.word	0x00000000
        /*0040*/ 	.short	0x0004
        /*0042*/ 	.short	0x0020
        /*0044*/ 	.byte	0x00, 0xf0, 0x11, 0x00


	//----- nvinfo : EIATTR_KPARAM_INFO
	.align		4
.L_49:
        /*0048*/ 	.byte	0x04, 0x17
        /*004a*/ 	.short	(.L_51 - .L_50)
.L_50:
        /*004c*/ 	.word	0x00000000
        /*0050*/ 	.short	0x0003
        /*0052*/ 	.short	0x0018
        /*0054*/ 	.byte	0x00, 0xf5, 0x21, 0x00


	//----- nvinfo : EIATTR_KPARAM_INFO
	.align		4
.L_51:
        /*0058*/ 	.byte	0x04, 0x17
        /*005a*/ 	.short	(.L_53 - .L_52)
.L_52:
        /*005c*/ 	.word	0x00000000
        /*0060*/ 	.short	0x0002
        /*0062*/ 	.short	0x0010
        /*0064*/ 	.byte	0x00, 0xf5, 0x21, 0x00


	//----- nvinfo : EIATTR_KPARAM_INFO
	.align		4
.L_53:
        /*0068*/ 	.byte	0x04, 0x17
        /*006a*/ 	.short	(.L_55 - .L_54)
.L_54:
        /*006c*/ 	.word	0x00000000
        /*0070*/ 	.short	0x0001
        /*0072*/ 	.short	0x0008
        /*0074*/ 	.byte	0x00, 0xf5, 0x21, 0x00


	//----- nvinfo : EIATTR_KPARAM_INFO
	.align		4
.L_55:
        /*0078*/ 	.byte	0x04, 0x17
        /*007a*/ 	.short	(.L_57 - .L_56)
.L_56:
        /*007c*/ 	.word	0x00000000
        /*0080*/ 	.short	0x0000
        /*0082*/ 	.short	0x0000
        /*0084*/ 	.byte	0x00, 0xf5, 0x21, 0x00


	//----- nvinfo : EIATTR_SPARSE_MMA_MASK
	.align		4
.L_57:
        /*0088*/ 	.byte	0x03, 0x50
        /*008a*/ 	.short	0x0000


	//----- nvinfo : EIATTR_MAXREG_COUNT
	.align		4
        /*008c*/ 	.byte	0x03, 0x1b
        /*008e*/ 	.short	0x00ff


	//----- nvinfo : EIATTR_MERCURY_ISA_VERSION
	.align		4
        /*0090*/ 	.byte	0x03, 0x5f
        /*0092*/ 	.short	0x0101


	//----- nvinfo : EIATTR_VRC_CTA_INIT_COUNT
	.align		4
        /*0094*/ 	.byte	0x02, 0x4a
	.zero		1
	.zero		1


	//----- nvinfo : EIATTR_EXIT_INSTR_OFFSETS
	.align		4
        /*0098*/ 	.byte	0x04, 0x1c
        /*009a*/ 	.short	(.L_59 - .L_58)


	//   ....[0]....
.L_58:
        /*009c*/ 	.word	0x000000b0


	//   ....[1]....
        /*00a0*/ 	.word	0x00000770


	//----- nvinfo : EIATTR_CBANK_PARAM_SIZE
	.align		4
.L_59:
        /*00a4*/ 	.byte	0x03, 0x19
        /*00a6*/ 	.short	0x0030


	//----- nvinfo : EIATTR_PARAM_CBANK
	.align		4
        /*00a8*/ 	.byte	0x04, 0x0a
        /*00aa*/ 	.short	(.L_61 - .L_60)
	.align		4
.L_60:
        /*00ac*/ 	.word	index@(.nv.constant0._Z14permute_kernelPfS_S_S_iiii)
        /*00b0*/ 	.short	0x0380
        /*00b2*/ 	.short	0x0030


	//----- nvinfo : EIATTR_SW_WAR
	.align		4
.L_61:
        /*00b4*/ 	.byte	0x04, 0x36
        /*00b6*/ 	.short	(.L_63 - .L_62)
.L_62:
        /*00b8*/ 	.word	0x00000008
.L_63:


//--------------------- .nv.info._Z14softmax_kernelPfS_iiii --------------------------
	.section	.nv.info._Z14softmax_kernelPfS_iiii,"",@"SHT_CUDA_INFO"
	.sectionflags	@""
	.align	4


	//----- nvinfo : EIATTR_CUDA_API_VERSION
	.align		4
        /*0000*/ 	.byte	0x04, 0x37
        /*0002*/ 	.short	(.L_65 - .L_64)
.L_64:
        /*0004*/ 	.word	0x00000082


	//----- nvinfo : EIATTR_KPARAM_INFO
	.align		4
.L_65:
        /*0008*/ 	.byte	0x04, 0x17
        /*000a*/ 	.short	(.L_67 - .L_66)
.L_66:
        /*000c*/ 	.word	0x00000000
        /*0010*/ 	.short	0x0005
        /*0012*/ 	.short	0x001c
        /*0014*/ 	.byte	0x00, 0xf0, 0x11, 0x00


	//----- nvinfo : EIATTR_KPARAM_INFO
	.align		4
.L_67:
        /*0018*/ 	.byte	0x04, 0x17
        /*001a*/ 	.short	(.L_69 - .L_68)
.L_68:
        /*001c*/ 	.word	0x00000000
        /*0020*/ 	.short	0x0004
        /*0022*/ 	.short	0x0018
        /*0024*/ 	.byte	0x00, 0xf0, 0x11, 0x00


	//----- nvinfo : EIATTR_KPARAM_INFO
	.align		4
.L_69:
        /*0028*/ 	.byte	0x04, 0x17
        /*002a*/ 	.short	(.L_71 - .L_70)
.L_70:
        /*002c*/ 	.word	0x00000000
        /*0030*/ 	.short	0x0003
        /*0032*/ 	.short	0x0014
        /*0034*/ 	.byte	0x00, 0xf0, 0x11, 0x00


	//----- nvinfo : EIATTR_KPARAM_INFO
	.align		4
.L_71:
        /*0038*/ 	.byte	0x04, 0x17
        /*003a*/ 	.short	(.L_73 - .L_72)
.L_72:
        /*003c*/ 	.word	0x00000000
        /*0040*/ 	.short	0x0002
        /*0042*/ 	.short	0x0010
        /*0044*/ 	.byte	0x00, 0xf0, 0x11, 0x00


	//----- nvinfo : EIATTR_KPARAM_INFO
	.align		4
.L_73:
        /*0048*/ 	.byte	0x04, 0x17
        /*004a*/ 	.short	(.L_75 - .L_74)
.L_74:
        /*004c*/ 	.word	0x00000000
        /*0050*/ 	.short	0x0001
        /*0052*/ 	.short	0x0008
        /*0054*/ 	.byte	0x00, 0xf5, 0x21, 0x00


	//----- nvinfo : EIATTR_KPARAM_INFO
	.align		4
.L_75:
        /*0058*/ 	.byte	0x04, 0x17
        /*005a*/ 	.short	(.L_77 - .L_76)
.L_76:
        /*005c*/ 	.word	0x00000000
        /*0060*/ 	.short	0x0000
        /*0062*/ 	.short	0x0000
        /*0064*/ 	.byte	0x00, 0xf5, 0x21, 0x00


	//----- nvinfo : EIATTR_SPARSE_MMA_MASK
	.align		4
.L_77:
        /*0068*/ 	.byte	0x03, 0x50
        /*006a*/ 	.short	0x0000


	//----- nvinfo : EIATTR_MAXREG_COUNT
	.align		4
        /*006c*/ 	.byte	0x03, 0x1b
        /*006e*/ 	.short	0x00ff


	//----- nvinfo : EIATTR_MERCURY_ISA_VERSION
	.align		4
        /*0070*/ 	.byte	0x03, 0x5f
        /*0072*/ 	.short	0x0101


	//----- nvinfo : EIATTR_VRC_CTA_INIT_COUNT
	.align		4
        /*0074*/ 	.byte	0x02, 0x4a
	.zero		1
	.zero		1


	//----- nvinfo : EIATTR_EXIT_INSTR_OFFSETS
	.align		4
        /*0078*/ 	.byte	0x04, 0x1c
        /*007a*/ 	.short	(.L_79 - .L_78)


	//   ....[0]....
.L_78:
        /*007c*/ 	.word	0x000000a0


	//   ....[1]....
        /*0080*/ 	.word	0x00001520


	//   ....[2]....
        /*0084*/ 	.word	0x00001b10


	//   ....[3]....
        /*0088*/ 	.word	0x00001e20


	//   ....[4]....
        /*008c*/ 	.word	0x00001fb0


	//   ....[5]....
        /*0090*/ 	.word	0x00002020


	//   ....[6]....
        /*0094*/ 	.word	0x00002050


	//----- nvinfo : EIATTR_CRS_STACK_SIZE
	.align		4
.L_79:
        /*0098*/ 	.byte	0x04, 0x1e
        /*009a*/ 	.short	(.L_81 - .L_80)
.L_80:
        /*009c*/ 	.word	0x00000000


	//----- nvinfo : EIATTR_CBANK_PARAM_SIZE
	.align		4
.L_81:
        /*00a0*/ 	.byte	0x03, 0x19
        /*00a2*/ 	.short	0x0020


	//----- nvinfo : EIATTR_PARAM_CBANK
	.align		4
        /*00a4*/ 	.byte	0x04, 0x0a
        /*00a6*/ 	.short	(.L_83 - .L_82)
	.align		4
.L_82:
        /*00a8*/ 	.word	index@(.nv.constant0._Z14softmax_kernelPfS_iiii)
        /*00ac*/ 	.short	0x0380
        /*00ae*/ 	.short	0x0020


	//----- nvinfo : EIATTR_SW_WAR
	.align		4
.L_83:
        /*00b0*/ 	.byte	0x04, 0x36
        /*00b2*/ 	.short	(.L_85 - .L_84)
.L_84:
        /*00b4*/ 	.word	0x00000008
.L_85:


//--------------------- .nv.callgraph             --------------------------
	.section	.nv.callgraph,"",@"SHT_CUDA_CALLGRAPH"
	.align	4
	.sectionentsize	8
	.align		4
        /*0000*/ 	.word	0x00000000
	.align		4
        /*0004*/ 	.word	0xffffffff
	.align		4
        /*0008*/ 	.word	0x00000000
	.align		4
        /*000c*/ 	.word	0xfffffffe
	.align		4
        /*0010*/ 	.word	0x00000000
	.align		4
        /*0014*/ 	.word	0xfffffffd
	.align		4
        /*0018*/ 	.word	0x00000000
	.align		4
        /*001c*/ 	.word	0xfffffffc


//--------------------- .text._Z16unpermute_kernelPfS_iiii --------------------------
	.section	.text._Z16unpermute_kernelPfS_iiii,"ax",@progbits
	.align	128
        .global         _Z16unpermute_kernelPfS_iiii
        .type           _Z16unpermute_kernelPfS_iiii,@function
        .size           _Z16unpermute_kernelPfS_iiii,(.L_x_71 - _Z16unpermute_kernelPfS_iiii)
        .other          _Z16unpermute_kernelPfS_iiii,@"STO_CUDA_ENTRY STV_DEFAULT"
_Z16unpermute_kernelPfS_iiii:
.text._Z16unpermute_kernelPfS_iiii:
[----:B------:R-:W-:Y:S01]  /*0000*/  LDC R1, c[0x0][0x37c] ;  /* 0x0000df00ff017b82 */ /* 0x000fe20000000800 */
[----:B------:R-:W0:Y:S07]  /*0010*/  S2R R9, SR_TID.X ;  /* 0x0000000000097919 */ /* 0x000e2e0000002100 */
[----:B------:R-:W1:Y:S08]  /*0020*/  LDC.64 R2, c[0x0][0x390] ;  /* 0x0000e400ff027b82 */ /* 0x000e700000000a00 */
[----:B------:R-:W2:Y:S08]  /*0030*/  LDC.64 R4, c[0x0][0x398] ;  /* 0x0000e600ff047b82 */ /* 0x000eb00000000a00 */
[----:B------:R-:W0:Y:S08]  /*0040*/  S2UR UR4, SR_CTAID.X ;  /* 0x00000000000479c3 */ /* 0x000e300000002500 */
[----:B------:R-:W0:Y:S01]  /*0050*/  LDC R6, c[0x0][0x360] ;  /* 0x0000d800ff067b82 */ /* 0x000e220000000800 */
[----:B-1----:R-:W-:-:S04]  /*0060*/  IMAD R7, R3, R2, RZ ;  /* 0x0000000203077224 */ /* 0x002fc800078e02ff */
[----:B--2---:R-:W-:-:S04]  /*0070*/  IMAD R0, R7, R4, RZ ;  /* 0x0000000407007224 */ /* 0x004fc800078e02ff */
[----:B------:R-:W-:Y:S02]  /*0080*/  IMAD R7, R0, R5, RZ ;  /* 0x0000000500077224 */ /* 0x000fe400078e02ff */
[----:B0-----:R-:W-:-:S05]  /*0090*/  IMAD R2, R6, UR4, R9 ;  /* 0x0000000406027c24 */ /* 0x001fca000f8e0209 */
[----:B------:R-:W-:-:S13]  /*00a0*/  ISETP.GE.AND P0, PT, R2, R7, PT ;  /* 0x000000070200720c */ /* 0x000fda0003f06270 */
[----:B------:R-:W-:Y:S05]  /*00b0*/  @P0 EXIT ;  /* 0x000000000000094d */ /* 0x000fea0003800000 */
[----:B------:R-:W0:Y:S01]  /*00c0*/  LDC.64 R10, c[0x0][0x380] ;  /* 0x0000e000ff0a7b82 */ /* 0x000e220000000a00 */
[----:B------:R-:W1:Y:S01]  /*00d0*/  LDCU.64 UR4, c[0x0][0x358] ;  /* 0x00006b00ff0477ac */ /* 0x000e620008000a00 */
[----:B------:R-:W-:-:S04]  /*00e0*/  IMAD R0, R3, R4, RZ ;  /* 0x0000000403007224 */ /* 0x000fc800078e02ff */
[----:B------:R-:W-:-:S05]  /*00f0*/  IMAD R7, R0, R5, RZ ;  /* 0x0000000500077224 */ /* 0x000fca00078e02ff */
[----:B------:R-:W-:-:S04]  /*0100*/  IABS R8, R7 ;  /* 0x0000000700087213 */ /* 0x000fc80000000000 */
[----:B------:R-:W2:Y:S01]  /*0110*/  I2F.RP R9, R8 ;  /* 0x0000000800097306 */ /* 0x000ea20000209400 */
[----:B0-----:R-:W-:-:S05]  /*0120*/  IMAD.WIDE R10, R2, 0x4, R10 ;  /* 0x00000004020a7825 */ /* 0x001fca00078e020a */
[----:B-1----:R0:W3:Y:S02]  /*0130*/  LDG.E R0, desc[UR4][R10.64] ;  /* 0x000000040a007981 */ /* 0x0020e4000c1e1900 */
[----:B--2---:R-:W1:Y:S01]  /*0140*/  MUFU.RCP R9, R9 ;  /* 0x0000000900097308 */ /* 0x004e620000001000 */
[----:B------:R-:W-:Y:S01]  /*0150*/  IABS R14, R7 ;  /* 0x00000007000e7213 */ /* 0x000fe20000000000 */
[----:B------:R-:W-:Y:S01]  /*0160*/  IMAD R6, R3, R5, RZ ;  /* 0x0000000503067224 */ /* 0x000fe200078e02ff */
[----:B0-----:R-:W-:-:S03]  /*0170*/  IABS R10, R2 ;  /* 0x00000002000a7213 */ /* 0x001fc60000000000 */
[----:B------:R-:W-:Y:S02]  /*0180*/  IMAD.MOV R11, RZ, RZ, -R14 ;  /* 0x000000ffff0b7224 */ /* 0x000fe400078e0a0e */
[----:B-1----:R-:W-:Y:S01]  /*0190*/  VIADD R12, R9, 0xffffffe ;  /* 0x0ffffffe090c7836 */ /* 0x002fe20000000000 */
[----:B------:R-:W-:-:S03]  /*01a0*/  IABS R9, R6 ;  /* 0x0000000600097213 */ /* 0x000fc60000000000 */
[----:B------:R0:W1:Y:S02]  /*01b0*/  F2I.FTZ.U32.TRUNC.NTZ R13, R12 ;  /* 0x0000000c000d7305 */ /* 0x000064000021f000 */
[----:B0-----:R-:W-:Y:S02]  /*01c0*/  HFMA2 R12, -RZ, RZ, 0, 0 ;  /* 0x00000000ff0c7431 */ /* 0x001fe400000001ff */
[----:B-1----:R-:W-:-:S04]  /*01d0*/  IMAD.MOV R15, RZ, RZ, -R13 ;  /* 0x000000ffff0f7224 */ /* 0x002fc800078e0a0d */
[----:B------:R-:W-:-:S04]  /*01e0*/  IMAD R15, R15, R8, RZ ;  /* 0x000000080f0f7224 */ /* 0x000fc800078e02ff */
[----:B------:R-:W-:Y:S02]  /*01f0*/  IMAD.HI.U32 R13, R13, R15, R12 ;  /* 0x0000000f0d0d7227 */ /* 0x000fe400078e000c */
[----:B------:R-:W0:Y:S04]  /*0200*/  I2F.RP R12, R9 ;  /* 0x00000009000c7306 */ /* 0x000e280000209400 */
[----:B------:R-:W-:-:S04]  /*0210*/  IMAD.HI.U32 R13, R13, R10, RZ ;  /* 0x0000000a0d0d7227 */ /* 0x000fc800078e00ff */
[----:B------:R-:W-:-:S05]  /*0220*/  IMAD R11, R13, R11, R10 ;  /* 0x0000000b0d0b7224 */ /* 0x000fca00078e020a */
[----:B------:R-:W-:Y:S01]  /*0230*/  ISETP.GT.U32.AND P2, PT, R8, R11, PT ;  /* 0x0000000b0800720c */ /* 0x000fe20003f44070 */
[----:B0-----:R-:W0:-:S12]  /*0240*/  MUFU.RCP R12, R12 ;  /* 0x0000000c000c7308 */ /* 0x001e180000001000 */
[-C--:B------:R-:W-:Y:S02]  /*0250*/  @!P2 IADD3 R11, PT, PT, R11, -R8.reuse, RZ ;  /* 0x800000080b0ba210 */ /* 0x080fe40007ffe0ff */
[----:B------:R-:W-:Y:S02]  /*0260*/  @!P2 IADD3 R13, PT, PT, R13, 0x1, RZ ;  /* 0x000000010d0da810 */ /* 0x000fe40007ffe0ff */
[----:B------:R-:W-:Y:S02]  /*0270*/  ISETP.GE.U32.AND P0, PT, R11, R8, PT ;  /* 0x000000080b00720c */ /* 0x000fe40003f06070 */
[----:B------:R-:W-:Y:S01]  /*0280*/  LOP3.LUT R8, R2, R7, RZ, 0x3c, !PT ;  /* 0x0000000702087212 */ /* 0x000fe200078e3cff */
[----:B0-----:R-:W-:Y:S01]  /*0290*/  VIADD R10, R12, 0xffffffe ;  /* 0x0ffffffe0c0a7836 */ /* 0x001fe20000000000 */
[----:B------:R-:W-:Y:S02]  /*02a0*/  ISETP.NE.AND P2, PT, R7, RZ, PT ;  /* 0x000000ff0700720c */ /* 0x000fe40003f45270 */
[----:B------:R-:W-:Y:S01]  /*02b0*/  ISETP.GE.AND P1, PT, R8, RZ, PT ;  /* 0x000000ff0800720c */ /* 0x000fe20003f26270 */
[----:B------:R0:W1:Y:S06]  /*02c0*/  F2I.FTZ.U32.TRUNC.NTZ R11, R10 ;  /* 0x0000000a000b7305 */ /* 0x00006c000021f000 */
[----:B------:R-:W-:-:S02]  /*02d0*/  @P0 VIADD R13, R13, 0x1 ;  /* 0x000000010d0d0836 */ /* 0x000fc40000000000 */
[----:B0-----:R-:W-:-:S03]  /*02e0*/  HFMA2 R10, -RZ, RZ, 0, 0 ;  /* 0x00000000ff0a7431 */ /* 0x001fc600000001ff */
[----:B------:R-:W-:Y:S02]  /*02f0*/  MOV R8, R13 ;  /* 0x0000000d00087202 */ /* 0x000fe40000000f00 */
[----:B-1----:R-:W-:-:S03]  /*0300*/  IADD3 R14, PT, PT, RZ, -R11, RZ ;  /* 0x8000000bff0e7210 */ /* 0x002fc60007ffe0ff */
[----:B------:R-:W-:Y:S01]  /*0310*/  @!P1 IMAD.MOV R8, RZ, RZ, -R8 ;  /* 0x000000ffff089224 */ /* 0x000fe200078e0a08 */
[----:B------:R-:W-:Y:S01]  /*0320*/  @!P2 LOP3.LUT R8, RZ, R7, RZ, 0x33, !PT ;  /* 0x00000007ff08a212 */ /* 0x000fe200078e33ff */
[----:B------:R-:W-:-:S04]  /*0330*/  IMAD R13, R14, R9, RZ ;  /* 0x000000090e0d7224 */ /* 0x000fc800078e02ff */
[----:B------:R-:W-:Y:S02]  /*0340*/  IMAD.MOV R12, RZ, RZ, -R8 ;  /* 0x000000ffff0c7224 */ /* 0x000fe400078e0a08 */
[----:B------:R-:W-:Y:S01]  /*0350*/  IMAD.HI.U32 R10, R11, R13, R10 ;  /* 0x0000000d0b0a7227 */ /* 0x000fe200078e000a */
[----:B------:R-:W-:-:S03]  /*0360*/  IABS R13, R5 ;  /* 0x00000005000d7213 */ /* 0x000fc60000000000 */
[----:B------:R-:W-:Y:S01]  /*0370*/  IMAD R7, R7, R12, R2 ;  /* 0x0000000c07077224 */ /* 0x000fe200078e0202 */
[----:B------:R-:W-:-:S04]  /*0380*/  IABS R12, R6 ;  /* 0x00000006000c7213 */ /* 0x000fc80000000000 */
[----:B------:R-:W-:Y:S01]  /*0390*/  IABS R2, R7 ;  /* 0x0000000700027213 */ /* 0x000fe20000000000 */
[----:B------:R-:W-:-:S03]  /*03a0*/  IMAD.MOV R12, RZ, RZ, -R12 ;  /* 0x000000ffff0c7224 */ /* 0x000fc600078e0a0c */
[----:B------:R-:W-:Y:S01]  /*03b0*/  MOV R11, R2 ;  /* 0x00000002000b7202 */ /* 0x000fe20000000f00 */
[----:B------:R-:W-:-:S04]  /*03c0*/  IMAD.MOV.U32 R2, RZ, RZ, R13 ;  /* 0x000000ffff027224 */ /* 0x000fc800078e000d */
[----:B------:R-:W-:Y:S01]  /*03d0*/  IMAD.HI.U32 R10, R10, R11, RZ ;  /* 0x0000000b0a0a7227 */ /* 0x000fe200078e00ff */
[----:B------:R-:W0:Y:S03]  /*03e0*/  I2F.RP R13, R2 ;  /* 0x00000002000d7306 */ /* 0x000e260000209400 */
[----:B------:R-:W-:-:S05]  /*03f0*/  IMAD R12, R10, R12, R11 ;  /* 0x0000000c0a0c7224 */ /* 0x000fca00078e020b */
[----:B------:R-:W-:Y:S01]  /*0400*/  ISETP.GT.U32.AND P2, PT, R9, R12, PT ;  /* 0x0000000c0900720c */ /* 0x000fe20003f44070 */
[----:B0-----:R-:W0:-:S12]  /*0410*/  MUFU.RCP R13, R13 ;  /* 0x0000000d000d7308 */ /* 0x001e180000001000 */
[-C--:B------:R-:W-:Y:S02]  /*0420*/  @!P2 IADD3 R12, PT, PT, R12, -R9.reuse, RZ ;  /* 0x800000090c0ca210 */ /* 0x080fe40007ffe0ff */
[----:B------:R-:W-:Y:S02]  /*0430*/  @!P2 IADD3 R10, PT, PT, R10, 0x1, RZ ;  /* 0x000000010a0aa810 */ /* 0x000fe40007ffe0ff */
[----:B------:R-:W-:Y:S02]  /*0440*/  ISETP.GE.U32.AND P0, PT, R12, R9, PT ;  /* 0x000000090c00720c */ /* 0x000fe40003f06070 */
[----:B------:R-:W-:Y:S02]  /*0450*/  LOP3.LUT R9, R7, R6, RZ, 0x3c, !PT ;  /* 0x0000000607097212 */ /* 0x000fe400078e3cff */
[----:B------:R-:W-:Y:S02]  /*0460*/  ISETP.NE.AND P2, PT, R6, RZ, PT ;  /* 0x000000ff0600720c */ /* 0x000fe40003f45270 */
[----:B------:R-:W-:Y:S01]  /*0470*/  ISETP.GE.AND P1, PT, R9, RZ, PT ;  /* 0x000000ff0900720c */ /* 0x000fe20003f26270 */
[----:B0-----:R-:W-:-:S06]  /*0480*/  VIADD R11, R13, 0xffffffe ;  /* 0x0ffffffe0d0b7836 */ /* 0x001fcc0000000000 */
[----:B------:R-:W-:Y:S01]  /*0490*/  @P0 VIADD R10, R10, 0x1 ;  /* 0x000000010a0a0836 */ /* 0x000fe20000000000 */
[----:B------:R-:W0:Y:S04]  /*04a0*/  F2I.FTZ.U32.TRUNC.NTZ R11, R11 ;  /* 0x0000000b000b7305 */ /* 0x000e28000021f000 */
[----:B------:R-:W-:Y:S01]  /*04b0*/  MOV R12, R10 ;  /* 0x0000000a000c7202 */ /* 0x000fe20000000f00 */
[----:B------:R-:W-:-:S04]  /*04c0*/  HFMA2 R10, -RZ, RZ, 0, 0 ;  /* 0x00000000ff0a7431 */ /* 0x000fc800000001ff */
[----:B------:R-:W-:Y:S01]  /*04d0*/  @!P1 IMAD.MOV R12, RZ, RZ, -R12 ;  /* 0x000000ffff0c9224 */ /* 0x000fe200078e0a0c */
[----:B------:R-:W-:-:S05]  /*04e0*/  @!P2 LOP3.LUT R12, RZ, R6, RZ, 0x33, !PT ;  /* 0x00000006ff0ca212 */ /* 0x000fca00078e33ff */
[----:B------:R-:W-:Y:S01]  /*04f0*/  IMAD.MOV R9, RZ, RZ, -R12 ;  /* 0x000000ffff097224 */ /* 0x000fe200078e0a0c */
[----:B0-----:R-:W-:-:S03]  /*0500*/  IADD3 R13, PT, PT, RZ, -R11, RZ ;  /* 0x8000000bff0d7210 */ /* 0x001fc60007ffe0ff */
[----:B------:R-:W-:Y:S02]  /*0510*/  IMAD R14, R6, R9, R7 ;  /* 0x00000009060e7224 */ /* 0x000fe400078e0207 */
[----:B------:R-:W-:-:S03]  /*0520*/  IMAD R7, R13, R2, RZ ;  /* 0x000000020d077224 */ /* 0x000fc600078e02ff */
[----:B------:R-:W-:Y:S01]  /*0530*/  IABS R6, R14 ;  /* 0x0000000e00067213 */ /* 0x000fe20000000000 */
[----:B------:R-:W-:-:S04]  /*0540*/  IMAD.HI.U32 R10, R11, R7, R10 ;  /* 0x000000070b0a7227 */ /* 0x000fc800078e000a */
[----:B------:R-:W-:-:S04]  /*0550*/  IMAD.MOV.U32 R7, RZ, RZ, R6 ;  /* 0x000000ffff077224 */ /* 0x000fc800078e0006 */
[----:B------:R-:W-:-:S05]  /*0560*/  IMAD.HI.U32 R10, R10, R7, RZ ;  /* 0x000000070a0a7227 */ /* 0x000fca00078e00ff */
[----:B------:R-:W-:-:S05]  /*0570*/  IADD3 R6, PT, PT, -R10, RZ, RZ ;  /* 0x000000ff0a067210 */ /* 0x000fca0007ffe1ff */
[----:B------:R-:W-:-:S05]  /*0580*/  IMAD R7, R2, R6, R7 ;  /* 0x0000000602077224 */ /* 0x000fca00078e0207 */
[----:B------:R-:W-:-:S13]  /*0590*/  ISETP.GT.U32.AND P2, PT, R2, R7, PT ;  /* 0x000000070200720c */ /* 0x000fda0003f44070 */
[----:B------:R-:W-:Y:S01]  /*05a0*/  @!P2 IMAD.IADD R7, R7, 0x1, -R2 ;  /* 0x000000010707a824 */ /* 0x000fe200078e0a02 */
[----:B------:R-:W-:Y:S02]  /*05b0*/  @!P2 IADD3 R10, PT, PT, R10, 0x1, RZ ;  /* 0x000000010a0aa810 */ /* 0x000fe40007ffe0ff */
[----:B------:R-:W-:Y:S02]  /*05c0*/  ISETP.NE.AND P2, PT, R5, RZ, PT ;  /* 0x000000ff0500720c */ /* 0x000fe40003f45270 */
[----:B------:R-:W-:Y:S02]  /*05d0*/  ISETP.GE.U32.AND P0, PT, R7, R2, PT ;  /* 0x000000020700720c */ /* 0x000fe40003f06070 */
[----:B------:R-:W-:Y:S01]  /*05e0*/  LOP3.LUT R2, R14, R5, RZ, 0x3c, !PT ;  /* 0x000000050e027212 */ /* 0x000fe200078e3cff */
[----:B------:R-:W0:Y:S03]  /*05f0*/  LDC.64 R6, c[0x0][0x388] ;  /* 0x0000e200ff067b82 */ /* 0x000e260000000a00 */
[----:B------:R-:W-:-:S07]  /*0600*/  ISETP.GE.AND P1, PT, R2, RZ, PT ;  /* 0x000000ff0200720c */ /* 0x000fce0003f26270 */
[----:B------:R-:W-:-:S06]  /*0610*/  @P0 VIADD R10, R10, 0x1 ;  /* 0x000000010a0a0836 */ /* 0x000fcc0000000000 */
[----:B------:R-:W-:Y:S02]  /*0620*/  @!P1 IADD3 R10, PT, PT, -R10, RZ, RZ ;  /* 0x000000ff0a0a9210 */ /* 0x000fe40007ffe1ff */
[----:B------:R-:W-:-:S04]  /*0630*/  @!P2 LOP3.LUT R10, RZ, R5, RZ, 0x33, !PT ;  /* 0x00000005ff0aa212 */ /* 0x000fc800078e33ff */
[----:B------:R-:W-:Y:S01]  /*0640*/  IADD3 R2, PT, PT, -R10, RZ, RZ ;  /* 0x000000ff0a027210 */ /* 0x000fe20007ffe1ff */
[----:B------:R-:W-:-:S04]  /*0650*/  IMAD R3, R8, R3, R10 ;  /* 0x0000000308037224 */ /* 0x000fc800078e020a */
[----:B------:R-:W-:Y:S02]  /*0660*/  IMAD R3, R3, R4, R12 ;  /* 0x0000000403037224 */ /* 0x000fe400078e020c */
[----:B------:R-:W-:-:S04]  /*0670*/  IMAD R2, R5, R2, R14 ;  /* 0x0000000205027224 */ /* 0x000fc800078e020e */
[----:B------:R-:W-:-:S04]  /*0680*/  IMAD R3, R3, R5, R2 ;  /* 0x0000000503037224 */ /* 0x000fc800078e0202 */
[----:B0-----:R-:W-:-:S05]  /*0690*/  IMAD.WIDE R2, R3, 0x4, R6 ;  /* 0x0000000403027825 */ /* 0x001fca00078e0206 */
[----:B---3--:R-:W-:Y:S01]  /*06a0*/  STG.E desc[UR4][R2.64], R0 ;  /* 0x0000000002007986 */ /* 0x008fe2000c101904 */
[----:B------:R-:W-:Y:S05]  /*06b0*/  EXIT ;  /* 0x000000000000794d */ /* 0x000fea0003800000 */
.L_x_0:
[----:B------:R-:W-:-:S00]  /*06c0*/  BRA `(.L_x_0) ;  /* 0xfffffffc00fc7947 */ /* 0x000fc0000383ffff */
[----:B------:R-:W-:-:S00]  /*06d0*/  NOP ;  /* 0x0000000000007918 */ /* 0x000fc00000000000 */
        /* <DEDUP_REMOVED lines=10> */
.L_x_71:


//--------------------- .text._Z14permute_kernelPfS_S_S_iiii --------------------------
	.section	.text._Z14permute_kernelPfS_S_S_iiii,"ax",@progbits
	.align	128
        .global         _Z14permute_kernelPfS_S_S_iiii
        .type           _Z14permute_kernelPfS_S_S_iiii,@function
        .size           _Z14permute_kernelPfS_S_S_iiii,(.L_x_72 - _Z14permute_kernelPfS_S_S_iiii)
        .other          _Z14permute_kernelPfS_S_S_iiii,@"STO_CUDA_ENTRY STV_DEFAULT"
_Z14permute_kernelPfS_S_S_iiii:
.text._Z14permute_kernelPfS_S_S_iiii:
        /* <DEDUP_REMOVED lines=12> */
[----:B------:R-:W-:Y:S01]  /*00c0*/  IMAD R4, R5, R2, RZ ;  /* 0x0000000205047224 */ /* 0x000fe200078e02ff */
[----:B------:R-:W-:Y:S01]  /*00d0*/  IABS R12, R0 ;  /* 0x00000000000c7213 */ /* 0x000fe20000000000 */
[----:B------:R-:W0:Y:S02]  /*00e0*/  LDCU.64 UR4, c[0x0][0x358] ;  /* 0x00006b00ff0477ac */ /* 0x000e240008000a00 */
[----:B------:R-:W-:-:S05]  /*00f0*/  IMAD R9, R4, R3, RZ ;  /* 0x0000000304097224 */ /* 0x000fca00078e02ff */
[-C--:B------:R-:W-:Y:S02]  /*0100*/  IABS R11, R9.reuse ;  /* 0x00000009000b7213 */ /* 0x080fe40000000000 */
[----:B------:R-:W-:Y:S02]  /*0110*/  IABS R14, R9 ;  /* 0x00000009000e7213 */ /* 0x000fe40000000000 */
[----:B------:R-:W1:Y:S08]  /*0120*/  I2F.RP R8, R11 ;  /* 0x0000000b00087306 */ /* 0x000e700000209400 */
[----:B-1----:R-:W1:Y:S02]  /*0130*/  MUFU.RCP R8, R8 ;  /* 0x0000000800087308 */ /* 0x002e640000001000 */
[----:B-1----:R-:W-:-:S02]  /*0140*/  IADD3 R6, PT, PT, R8, 0xffffffe, RZ ;  /* 0x0ffffffe08067810 */ /* 0x002fc40007ffe0ff */
[----:B------:R-:W-:-:S04]  /*0150*/  IADD3 R8, PT, PT, RZ, -R14, RZ ;  /* 0x8000000eff087210 */ /* 0x000fc80007ffe0ff */
[----:B------:R1:W2:Y:S02]  /*0160*/  F2I.FTZ.U32.TRUNC.NTZ R7, R6 ;  /* 0x0000000600077305 */ /* 0x0002a4000021f000 */
[----:B-1----:R-:W-:Y:S02]  /*0170*/  HFMA2 R6, -RZ, RZ, 0, 0 ;  /* 0x00000000ff067431 */ /* 0x002fe400000001ff */
[----:B--2---:R-:W-:-:S04]  /*0180*/  IMAD.MOV R4, RZ, RZ, -R7 ;  /* 0x000000ffff047224 */ /* 0x004fc800078e0a07 */
[----:B------:R-:W-:Y:S02]  /*0190*/  IMAD R13, R4, R11, RZ ;  /* 0x0000000b040d7224 */ /* 0x000fe400078e02ff */
[----:B------:R-:W-:Y:S02]  /*01a0*/  IMAD R4, R5, R3, RZ ;  /* 0x0000000305047224 */ /* 0x000fe400078e02ff */
[----:B------:R-:W-:-:S03]  /*01b0*/  IMAD.HI.U32 R10, R7, R13, R6 ;  /* 0x0000000d070a7227 */ /* 0x000fc600078e0006 */
[----:B------:R-:W-:Y:S01]  /*01c0*/  IABS R7, R4 ;  /* 0x0000000400077213 */ /* 0x000fe20000000000 */
[----:B------:R-:W-:-:S03]  /*01d0*/  IMAD.MOV.U32 R13, RZ, RZ, R12 ;  /* 0x000000ffff0d7224 */ /* 0x000fc600078e000c */
[----:B------:R-:W1:Y:S01]  /*01e0*/  I2F.RP R12, R7 ;  /* 0x00000007000c7306 */ /* 0x000e620000209400 */
[----:B------:R-:W-:-:S04]  /*01f0*/  IMAD.HI.U32 R6, R10, R13, RZ ;  /* 0x0000000d0a067227 */ /* 0x000fc800078e00ff */
[----:B------:R-:W-:-:S05]  /*0200*/  IMAD R8, R6, R8, R13 ;  /* 0x0000000806087224 */ /* 0x000fca00078e020d */
[----:B------:R-:W-:Y:S01]  /*0210*/  ISETP.GT.U32.AND P2, PT, R11, R8, PT ;  /* 0x000000080b00720c */ /* 0x000fe20003f44070 */
[----:B-1----:R-:W1:-:S12]  /*0220*/  MUFU.RCP R12, R12 ;  /* 0x0000000c000c7308 */ /* 0x002e580000001000 */
[----:B------:R-:W-:Y:S02]  /*0230*/  @!P2 IMAD.IADD R8, R8, 0x1, -R11 ;  /* 0x000000010808a824 */ /* 0x000fe400078e0a0b */
[----:B------:R-:W-:Y:S01]  /*0240*/  @!P2 VIADD R6, R6, 0x1 ;  /* 0x000000010606a836 */ /* 0x000fe20000000000 */
[----:B------:R-:W-:Y:S02]  /*0250*/  ISETP.NE.AND P2, PT, R9, RZ, PT ;  /* 0x000000ff0900720c */ /* 0x000fe40003f45270 */
[----:B------:R-:W-:Y:S02]  /*0260*/  ISETP.GE.U32.AND P0, PT, R8, R11, PT ;  /* 0x0000000b0800720c */ /* 0x000fe40003f06070 */
[----:B------:R-:W-:Y:S02]  /*0270*/  LOP3.LUT R8, R0, R9, RZ, 0x3c, !PT ;  /* 0x0000000900087212 */ /* 0x000fe400078e3cff */
[----:B-1----:R-:W-:Y:S02]  /*0280*/  IADD3 R10, PT, PT, R12, 0xffffffe, RZ ;  /* 0x0ffffffe0c0a7810 */ /* 0x002fe40007ffe0ff */
[----:B------:R-:W-:-:S02]  /*0290*/  ISETP.GE.AND P1, PT, R8, RZ, PT ;  /* 0x000000ff0800720c */ /* 0x000fc40003f26270 */
[----:B------:R1:W2:Y:S05]  /*02a0*/  F2I.FTZ.U32.TRUNC.NTZ R11, R10 ;  /* 0x0000000a000b7305 */ /* 0x0002aa000021f000 */
[----:B------:R-:W-:Y:S02]  /*02b0*/  @P0 IADD3 R6, PT, PT, R6, 0x1, RZ ;  /* 0x0000000106060810 */ /* 0x000fe40007ffe0ff */
[----:B-1----:R-:W-:-:S04]  /*02c0*/  MOV R10, RZ ;  /* 0x000000ff000a7202 */ /* 0x002fc80000000f00 */
[----:B------:R-:W-:Y:S01]  /*02d0*/  @!P1 IMAD.MOV R6, RZ, RZ, -R6 ;  /* 0x000000ffff069224 */ /* 0x000fe200078e0a06 */
[----:B------:R-:W-:Y:S02]  /*02e0*/  @!P2 LOP3.LUT R6, RZ, R9, RZ, 0x33, !PT ;  /* 0x00000009ff06a212 */ /* 0x000fe400078e33ff */
[----:B--2---:R-:W-:-:S03]  /*02f0*/  IADD3 R12, PT, PT, RZ, -R11, RZ ;  /* 0x8000000bff0c7210 */ /* 0x004fc60007ffe0ff */
[----:B------:R-:W-:Y:S02]  /*0300*/  IMAD.MOV R8, RZ, RZ, -R6 ;  /* 0x000000ffff087224 */ /* 0x000fe400078e0a06 */
[----:B------:R-:W-:Y:S01]  /*0310*/  IMAD R13, R12, R7, RZ ;  /* 0x000000070c0d7224 */ /* 0x000fe200078e02ff */
[----:B------:R-:W-:Y:S01]  /*0320*/  IABS R12, R4 ;  /* 0x00000004000c7213 */ /* 0x000fe20000000000 */
[----:B------:R-:W-:Y:S02]  /*0330*/  IMAD R9, R9, R8, R0 ;  /* 0x0000000809097224 */ /* 0x000fe400078e0200 */
[----:B------:R-:W-:Y:S01]  /*0340*/  IMAD.HI.U32 R10, R11, R13, R10 ;  /* 0x0000000d0b0a7227 */ /* 0x000fe200078e000a */
[----:B------:R-:W-:Y:S02]  /*0350*/  IABS R13, R3 ;  /* 0x00000003000d7213 */ /* 0x000fe40000000000 */
[----:B------:R-:W-:Y:S01]  /*0360*/  IABS R8, R9 ;  /* 0x0000000900087213 */ /* 0x000fe20000000000 */
[----:B------:R-:W-:-:S03]  /*0370*/  IMAD.MOV R12, RZ, RZ, -R12 ;  /* 0x000000ffff0c7224 */ /* 0x000fc600078e0a0c */
[----:B------:R-:W-:Y:S01]  /*0380*/  MOV R11, R8 ;  /* 0x00000008000b7202 */ /* 0x000fe20000000f00 */
[----:B------:R-:W-:-:S04]  /*0390*/  IMAD.MOV.U32 R8, RZ, RZ, R13 ;  /* 0x000000ffff087224 */ /* 0x000fc800078e000d */
[----:B------:R-:W-:Y:S01]  /*03a0*/  IMAD.HI.U32 R10, R10, R11, RZ ;  /* 0x0000000b0a0a7227 */ /* 0x000fe200078e00ff */
[----:B------:R-:W1:Y:S03]  /*03b0*/  I2F.RP R13, R8 ;  /* 0x00000008000d7306 */ /* 0x000e660000209400 */
[----:B------:R-:W-:-:S05]  /*03c0*/  IMAD R12, R10, R12, R11 ;  /* 0x0000000c0a0c7224 */ /* 0x000fca00078e020b */
[----:B------:R-:W-:Y:S01]  /*03d0*/  ISETP.GT.U32.AND P2, PT, R7, R12, PT ;  /* 0x0000000c0700720c */ /* 0x000fe20003f44070 */
[----:B-1----:R-:W1:-:S12]  /*03e0*/  MUFU.RCP R13, R13 ;  /* 0x0000000d000d7308 */ /* 0x002e580000001000 */
[-C--:B------:R-:W-:Y:S02]  /*03f0*/  @!P2 IADD3 R12, PT, PT, R12, -R7.reuse, RZ ;  /* 0x800000070c0ca210 */ /* 0x080fe40007ffe0ff */
[----:B------:R-:W-:Y:S02]  /*0400*/  @!P2 IADD3 R10, PT, PT, R10, 0x1, RZ ;  /* 0x000000010a0aa810 */ /* 0x000fe40007ffe0ff */
[----:B------:R-:W-:Y:S02]  /*0410*/  ISETP.GE.U32.AND P0, PT, R12, R7, PT ;  /* 0x000000070c00720c */ /* 0x000fe40003f06070 */
[----:B------:R-:W-:Y:S02]  /*0420*/  LOP3.LUT R7, R9, R4, RZ, 0x3c, !PT ;  /* 0x0000000409077212 */ /* 0x000fe400078e3cff */
[----:B------:R-:W-:Y:S02]  /*0430*/  ISETP.NE.AND P2, PT, R4, RZ, PT ;  /* 0x000000ff0400720c */ /* 0x000fe40003f45270 */
[----:B------:R-:W-:Y:S01]  /*0440*/  ISETP.GE.AND P1, PT, R7, RZ, PT ;  /* 0x000000ff0700720c */ /* 0x000fe20003f26270 */
[----:B-1----:R-:W-:-:S06]  /*0450*/  VIADD R11, R13, 0xffffffe ;  /* 0x0ffffffe0d0b7836 */ /* 0x002fcc0000000000 */
[----:B------:R-:W-:Y:S01]  /*0460*/  @P0 IADD3 R10, PT, PT, R10, 0x1, RZ ;  /* 0x000000010a0a0810 */ /* 0x000fe20007ffe0ff */
[----:B------:R-:W1:Y:S04]  /*0470*/  F2I.FTZ.U32.TRUNC.NTZ R11, R11 ;  /* 0x0000000b000b7305 */ /* 0x000e68000021f000 */
[----:B------:R-:W-:-:S05]  /*0480*/  IMAD.MOV.U32 R7, RZ, RZ, R10 ;  /* 0x000000ffff077224 */ /* 0x000fca00078e000a */
[----:B------:R-:W-:Y:S02]  /*0490*/  @!P1 IADD3 R7, PT, PT, -R7, RZ, RZ ;  /* 0x000000ff07079210 */ /* 0x000fe40007ffe1ff */
[----:B------:R-:W-:Y:S02]  /*04a0*/  @!P2 LOP3.LUT R7, RZ, R4, RZ, 0x33, !PT ;  /* 0x00000004ff07a212 */ /* 0x000fe400078e33ff */
[----:B-1----:R-:W-:-:S03]  /*04b0*/  IADD3 R13, PT, PT, RZ, -R11, RZ ;  /* 0x8000000bff0d7210 */ /* 0x002fc60007ffe0ff */
[----:B------:R-:W-:-:S04]  /*04c0*/  IMAD.MOV R10, RZ, RZ, -R7 ;  /* 0x000000ffff0a7224 */ /* 0x000fc800078e0a07 */
[----:B------:R-:W-:Y:S02]  /*04d0*/  IMAD R12, R4, R10, R9 ;  /* 0x0000000a040c7224 */ /* 0x000fe400078e0209 */
[----:B------:R-:W-:Y:S02]  /*04e0*/  HFMA2 R10, -RZ, RZ, 0, 0 ;  /* 0x00000000ff0a7431 */ /* 0x000fe400000001ff */
[----:B------:R-:W-:Y:S01]  /*04f0*/  IMAD R9, R13, R8, RZ ;  /* 0x000000080d097224 */ /* 0x000fe200078e02ff */
[----:B------:R-:W-:-:S03]  /*0500*/  IABS R4, R12 ;  /* 0x0000000c00047213 */ /* 0x000fc60000000000 */
[----:B------:R-:W-:Y:S01]  /*0510*/  IMAD.HI.U32 R10, R11, R9, R10 ;  /* 0x000000090b0a7227 */ /* 0x000fe200078e000a */
[----:B------:R-:W-:-:S05]  /*0520*/  MOV R9, R4 ;  /* 0x0000000400097202 */ /* 0x000fca0000000f00 */
[----:B------:R-:W-:-:S04]  /*0530*/  IMAD.HI.U32 R10, R10, R9, RZ ;  /* 0x000000090a0a7227 */ /* 0x000fc800078e00ff */
[----:B------:R-:W-:-:S04]  /*0540*/  IMAD.MOV R4, RZ, RZ, -R10 ;  /* 0x000000ffff047224 */ /* 0x000fc800078e0a0a */
[----:B------:R-:W-:Y:S01]  /*0550*/  IMAD R9, R8, R4, R9 ;  /* 0x0000000408097224 */ /* 0x000fe200078e0209 */
[----:B------:R-:W-:-:S04]  /*0560*/  LOP3.LUT R4, R12, R3, RZ, 0x3c, !PT ;  /* 0x000000030c047212 */ /* 0x000fc800078e3cff */
[----:B------:R-:W-:Y:S02]  /*0570*/  ISETP.GT.U32.AND P2, PT, R8, R9, PT ;  /* 0x000000090800720c */ /* 0x000fe40003f44070 */
[----:B------:R-:W-:-:S11]  /*0580*/  ISETP.GE.AND P1, PT, R4, RZ, PT ;  /* 0x000000ff0400720c */ /* 0x000fd60003f26270 */
[-C--:B------:R-:W-:Y:S02]  /*0590*/  @!P2 IADD3 R9, PT, PT, R9, -R8.reuse, RZ ;  /* 0x800000080909a210 */ /* 0x080fe40007ffe0ff */
[----:B------:R-:W-:Y:S02]  /*05a0*/  @!P2 IADD3 R10, PT, PT, R10, 0x1, RZ ;  /* 0x000000010a0aa810 */ /* 0x000fe40007ffe0ff */
[----:B------:R-:W-:Y:S02]  /*05b0*/  ISETP.GE.U32.AND P0, PT, R9, R8, PT ;  /* 0x000000080900720c */ /* 0x000fe40003f06070 */
[----:B------:R-:W-:Y:S01]  /*05c0*/  ISETP.NE.AND P2, PT, R3, RZ, PT ;  /* 0x000000ff0300720c */ /* 0x000fe20003f45270 */
[----:B------:R-:W1:Y:S10]  /*05d0*/  LDC.64 R8, c[0x0][0x398] ;  /* 0x0000e600ff087b82 */ /* 0x000e740000000a00 */
[----:B------:R-:W-:-:S05]  /*05e0*/  @P0 VIADD R10, R10, 0x1 ;  /* 0x000000010a0a0836 */ /* 0x000fca0000000000 */
[----:B------:R-:W-:Y:S02]  /*05f0*/  @!P1 IADD3 R10, PT, PT, -R10, RZ, RZ ;  /* 0x000000ff0a0a9210 */ /* 0x000fe40007ffe1ff */
[----:B------:R-:W-:-:S04]  /*0600*/  @!P2 LOP3.LUT R10, RZ, R3, RZ, 0x33, !PT ;  /* 0x00000003ff0aa212 */ /* 0x000fc800078e33ff */
[----:B------:R-:W-:Y:S01]  /*0610*/  IADD3 R4, PT, PT, -R10, RZ, RZ ;  /* 0x000000ff0a047210 */ /* 0x000fe20007ffe1ff */
[----:B------:R-:W-:-:S04]  /*0620*/  IMAD R5, R6, R5, R10 ;  /* 0x0000000506057224 */ /* 0x000fc800078e020a */
[----:B------:R-:W-:Y:S02]  /*0630*/  IMAD R5, R5, 0x3, RZ ;  /* 0x0000000305057824 */ /* 0x000fe400078e02ff */
[----:B------:R-:W-:Y:S02]  /*0640*/  IMAD R4, R3, R4, R12 ;  /* 0x0000000403047224 */ /* 0x000fe400078e020c */
[----:B------:R-:W-:Y:S02]  /*0650*/  IMAD R5, R5, R2, R7 ;  /* 0x0000000205057224 */ /* 0x000fe400078e0207 */
[----:B------:R-:W2:Y:S02]  /*0660*/  LDC.64 R6, c[0x0][0x380] ;  /* 0x0000e000ff067b82 */ /* 0x000ea40000000a00 */
[----:B------:R-:W-:-:S04]  /*0670*/  IMAD R5, R5, R3, R4 ;  /* 0x0000000305057224 */ /* 0x000fc800078e0204 */
[----:B-1----:R-:W-:Y:S02]  /*0680*/  IMAD.WIDE R4, R5, 0x4, R8 ;  /* 0x0000000405047825 */ /* 0x002fe400078e0208 */
[----:B------:R-:W1:Y:S03]  /*0690*/  LDC.64 R8, c[0x0][0x388] ;  /* 0x0000e200ff087b82 */ /* 0x000e660000000a00 */
[----:B0-----:R0:W3:Y:S01]  /*06a0*/  LDG.E R13, desc[UR4][R4.64] ;  /* 0x00000004040d7981 */ /* 0x0010e2000c1e1900 */
[----:B------:R-:W-:Y:S02]  /*06b0*/  IMAD R11, R2, R3, RZ ;  /* 0x00000003020b7224 */ /* 0x000fe400078e02ff */
[----:B--2---:R-:W-:-:S04]  /*06c0*/  IMAD.WIDE R2, R0, 0x4, R6 ;  /* 0x0000000400027825 */ /* 0x004fc800078e0206 */
[----:B------:R-:W-:Y:S02]  /*06d0*/  IMAD.WIDE R6, R11, 0x4, R4 ;  /* 0x000000040b067825 */ /* 0x000fe400078e0204 */
[----:B0-----:R-:W0:Y:S01]  /*06e0*/  LDC.64 R4, c[0x0][0x390] ;  /* 0x0000e400ff047b82 */ /* 0x001e220000000a00 */
[----:B---3--:R-:W-:Y:S04]  /*06f0*/  STG.E desc[UR4][R2.64], R13 ;  /* 0x0000000d02007986 */ /* 0x008fe8000c101904 */
[----:B------:R-:W2:Y:S01]  /*0700*/  LDG.E R15, desc[UR4][R6.64] ;  /* 0x00000004060f7981 */ /* 0x000ea2000c1e1900 */
[----:B-1----:R-:W-:-:S04]  /*0710*/  IMAD.WIDE R8, R0, 0x4, R8 ;  /* 0x0000000400087825 */ /* 0x002fc800078e0208 */
[----:B------:R-:W-:Y:S01]  /*0720*/  IMAD.WIDE R10, R11, 0x4, R6 ;  /* 0x000000040b0a7825 */ /* 0x000fe200078e0206 */
[----:B--2---:R-:W-:Y:S05]  /*0730*/  STG.E desc[UR4][R8.64], R15 ;  /* 0x0000000f08007986 */ /* 0x004fea000c101904 */
[----:B------:R-:W2:Y:S01]  /*0740*/  LDG.E R11, desc[UR4][R10.64] ;  /* 0x000000040a0b7981 */ /* 0x000ea2000c1e1900 */
[----:B0-----:R-:W-:-:S05]  /*0750*/  IMAD.WIDE R4, R0, 0x4, R4 ;  /* 0x0000000400047825 */ /* 0x001fca00078e0204 */
[----:B--2---:R-:W-:Y:S01]  /*0760*/  STG.E desc[UR4][R4.64], R11 ;  /* 0x0000000b04007986 */ /* 0x004fe2000c101904 */
[----:B------:R-:W-:Y:S05]  /*0770*/  EXIT ;  /* 0x000000000000794d */ /* 0x000fea0003800000 */
.L_x_1:
        /* <DEDUP_REMOVED lines=16> */
.L_x_72:


//--------------------- .text._Z14softmax_kernelPfS_iiii --------------------------
	.section	.text._Z14softmax_kernelPfS_iiii,"ax",@progbits
	.align	128
        .global         _Z14softmax_kernelPfS_iiii
        .type           _Z14softmax_kernelPfS_iiii,@function
        .size           _Z14softmax_kernelPfS_iiii,(.L_x_70 - _Z14softmax_kernelPfS_iiii)
        .other          _Z14softmax_kernelPfS_iiii,@"STO_CUDA_ENTRY STV_DEFAULT"
_Z14softmax_kernelPfS_iiii:
.text._Z14softmax_kernelPfS_iiii:
[----:B------:R-:W-:Y:S01]  /*0000*/  LDC R1, c[0x0][0x37c] ;  /* 0x0000df00ff017b82 */ /* 0x000fe20000000800 */
[----:B------:R-:W0:Y:S07]  /*0010*/  S2R R4, SR_TID.X ;  /* 0x0000000000047919 */ /* 0x000e2e0000002100 */
[----:B------:R-:W1:Y:S08]  /*0020*/  LDC.64 R2, c[0x0][0x390] ;  /* 0x0000e400ff027b82 */ /* 0x000e700000000a00 */
[----:B------:R-:W0:Y:S08]  /*0030*/  S2UR UR4, SR_CTAID.X ;  /* 0x00000000000479c3 */ /* 0x000e300000002500 */
[----:B------:R-:W0:Y:S08]  /*0040*/  LDC R5, c[0x0][0x360] ;  /* 0x0000d800ff057b82 */ /* 0x000e300000000800 */
[----:B------:R-:W2:Y:S01]  /*0050*/  LDC R0, c[0x0][0x39c] ;  /* 0x0000e700ff007b82 */ /* 0x000ea20000000800 */
[----:B-1----:R-:W-:-:S02]  /*0060*/  IMAD R7, R3, R2, RZ ;  /* 0x0000000203077224 */ /* 0x002fc400078e02ff */
[----:B0-----:R-:W-:Y:S02]  /*0070*/  IMAD R5, R5, UR4, R4 ;  /* 0x0000000405057c24 */ /* 0x001fe4000f8e0204 */
[----:B--2---:R-:W-:-:S05]  /*0080*/  IMAD R2, R7, R0, RZ ;  /* 0x0000000007027224 */ /* 0x004fca00078e02ff */
[----:B------:R-:W-:-:S13]  /*0090*/  ISETP.GE.AND P0, PT, R5, R2, PT ;  /* 0x000000020500720c */ /* 0x000fda0003f06270 */
[----:B------:R-:W-:Y:S05]  /*00a0*/  @P0 EXIT ;  /* 0x000000000000094d */ /* 0x000fea0003800000 */
[-C--:B------:R-:W-:Y:S01]  /*00b0*/  IABS R6, R0.reuse ;  /* 0x0000000000067213 */ /* 0x080fe20000000000 */
[----:B------:R-:W-:Y:S01]  /*00c0*/  IMAD R2, R3, R0, RZ ;  /* 0x0000000003027224 */ /* 0x000fe200078e02ff */
[----:B------:R-:W-:Y:S01]  /*00d0*/  IABS R4, R3 ;  /* 0x0000000300047213 */ /* 0x000fe20000000000 */
[----:B------:R-:W0:Y:S01]  /*00e0*/  LDCU.64 UR6, c[0x0][0x358] ;  /* 0x00006b00ff0677ac */ /* 0x000e220008000a00 */
[----:B------:R-:W1:Y:S01]  /*00f0*/  I2F.RP R7, R6 ;  /* 0x0000000600077306 */ /* 0x000e620000209400 */
[----:B------:R-:W-:Y:S01]  /*0100*/  BSSY.RECONVERGENT B0, `(.L_x_2) ;  /* 0x00000b9000007945 */ /* 0x000fe20003800200 */
[----:B------:R-:W-:-:S06]  /*0110*/  IABS R8, R2 ;  /* 0x0000000200087213 */ /* 0x000fcc0000000000 */
[----:B------:R-:W2:Y:S08]  /*0120*/  I2F.RP R14, R4 ;  /* 0x00000004000e7306 */ /* 0x000eb00000209400 */
[----:B-1----:R-:W1:Y:S08]  /*0130*/  MUFU.RCP R7, R7 ;  /* 0x0000000700077308 */ /* 0x002e700000001000 */
[----:B------:R-:W3:Y:S08]  /*0140*/  I2F.RP R12, R8 ;  /* 0x00000008000c7306 */ /* 0x000ef00000209400 */
[----:B--2---:R-:W-:Y:S01]  /*0150*/  MUFU.RCP R14, R14 ;  /* 0x0000000e000e7308 */ /* 0x004fe20000001000 */
[----:B-1----:R-:W-:Y:S01]  /*0160*/  VIADD R10, R7, 0xffffffe ;  /* 0x0ffffffe070a7836 */ /* 0x002fe20000000000 */
[----:B------:R-:W-:-:S06]  /*0170*/  IABS R7, R5 ;  /* 0x0000000500077213 */ /* 0x000fcc0000000000 */
[----:B------:R1:W2:Y:S08]  /*0180*/  F2I.FTZ.U32.TRUNC.NTZ R11, R10 ;  /* 0x0000000a000b7305 */ /* 0x0002b0000021f000 */
[----:B---3--:R-:W3:Y:S01]  /*0190*/  MUFU.RCP R12, R12 ;  /* 0x0000000c000c7308 */ /* 0x008ee20000001000 */
[----:B-1----:R-:W-:Y:S02]  /*01a0*/  IMAD.MOV.U32 R10, RZ, RZ, RZ ;  /* 0x000000ffff0a7224 */ /* 0x002fe400078e00ff */
[----:B--2---:R-:W-:-:S04]  /*01b0*/  IMAD.MOV R9, RZ, RZ, -R11 ;  /* 0x000000ffff097224 */ /* 0x004fc800078e0a0b */
[----:B------:R-:W-:-:S04]  /*01c0*/  IMAD R9, R9, R6, RZ ;  /* 0x0000000609097224 */ /* 0x000fc800078e02ff */
[----:B------:R-:W-:Y:S01]  /*01d0*/  IMAD.HI.U32 R10, R11, R9, R10 ;  /* 0x000000090b0a7227 */ /* 0x000fe200078e000a */
[----:B------:R-:W-:-:S03]  /*01e0*/  MOV R9, R7 ;  /* 0x0000000700097202 */ /* 0x000fc60000000f00 */
[----:B------:R-:W-:Y:S02]  /*01f0*/  VIADD R7, R14, 0xffffffe ;  /* 0x0ffffffe0e077836 */ /* 0x000fe40000000000 */
[----:B------:R-:W-:Y:S01]  /*0200*/  IMAD.HI.U32 R13, R10, R9, RZ ;  /* 0x000000090a0d7227 */ /* 0x000fe200078e00ff */
[----:B---3--:R-:W-:-:S03]  /*0210*/  IADD3 R10, PT, PT, R12, 0xffffffe, RZ ;  /* 0x0ffffffe0c0a7810 */ /* 0x008fc60007ffe0ff */
[----:B------:R-:W-:Y:S01]  /*0220*/  IMAD.MOV R11, RZ, RZ, -R13 ;  /* 0x000000ffff0b7224 */ /* 0x000fe200078e0a0d */
[----:B------:R-:W1:Y:S03]  /*0230*/  F2I.FTZ.U32.TRUNC.NTZ R7, R7 ;  /* 0x0000000700077305 */ /* 0x000e66000021f000 */
[----:B------:R-:W-:-:S05]  /*0240*/  IMAD R11, R6, R11, R9 ;  /* 0x0000000b060b7224 */ /* 0x000fca00078e0209 */
[----:B------:R-:W-:Y:S01]  /*0250*/  ISETP.GT.U32.AND P1, PT, R6, R11, PT ;  /* 0x0000000b0600720c */ /* 0x000fe20003f24070 */
[----:B-1----:R-:W-:-:S12]  /*0260*/  IMAD.MOV R17, RZ, RZ, -R7 ;  /* 0x000000ffff117224 */ /* 0x002fd800078e0a07 */
[----:B------:R-:W-:Y:S02]  /*0270*/  @!P1 IMAD.IADD R11, R11, 0x1, -R6 ;  /* 0x000000010b0b9824 */ /* 0x000fe400078e0a06 */
[----:B------:R-:W-:Y:S01]  /*0280*/  @!P1 VIADD R13, R13, 0x1 ;  /* 0x000000010d0d9836 */ /* 0x000fe20000000000 */
[----:B------:R-:W-:Y:S02]  /*0290*/  ISETP.NE.AND P1, PT, R0, RZ, PT ;  /* 0x000000ff0000720c */ /* 0x000fe40003f25270 */
[----:B------:R-:W-:Y:S02]  /*02a0*/  ISETP.GE.U32.AND P0, PT, R11, R6, PT ;  /* 0x000000060b00720c */ /* 0x000fe40003f06070 */
[----:B------:R-:W-:Y:S01]  /*02b0*/  LOP3.LUT R6, R5, R0, RZ, 0x3c, !PT ;  /* 0x0000000005067212 */ /* 0x000fe200078e3cff */
[----:B------:R1:W2:Y:S03]  /*02c0*/  F2I.FTZ.U32.TRUNC.NTZ R11, R10 ;  /* 0x0000000a000b7305 */ /* 0x0002a6000021f000 */
[----:B------:R-:W-:Y:S01]  /*02d0*/  ISETP.GE.AND P2, PT, R6, RZ, PT ;  /* 0x000000ff0600720c */ /* 0x000fe20003f46270 */
[----:B------:R-:W-:-:S02]  /*02e0*/  IMAD.MOV.U32 R6, RZ, RZ, RZ ;  /* 0x000000ffff067224 */ /* 0x000fc400078e00ff */
[----:B-1----:R-:W-:-:S04]  /*02f0*/  HFMA2 R10, -RZ, RZ, 0, 0 ;  /* 0x00000000ff0a7431 */ /* 0x002fc800000001ff */
[----:B------:R-:W-:-:S04]  /*0300*/  @P0 VIADD R13, R13, 0x1 ;  /* 0x000000010d0d0836 */ /* 0x000fc80000000000 */
[----:B------:R-:W-:Y:S01]  /*0310*/  IMAD.MOV.U32 R12, RZ, RZ, R13 ;  /* 0x000000ffff0c7224 */ /* 0x000fe200078e000d */
[----:B--2---:R-:W-:Y:S01]  /*0320*/  IADD3 R15, PT, PT, RZ, -R11, RZ ;  /* 0x8000000bff0f7210 */ /* 0x004fe20007ffe0ff */
[----:B------:R-:W-:Y:S02]  /*0330*/  IMAD R13, R17, R4, RZ ;  /* 0x00000004110d7224 */ /* 0x000fe400078e02ff */
[----:B------:R-:W-:Y:S01]  /*0340*/  @!P2 IMAD.MOV R12, RZ, RZ, -R12 ;  /* 0x000000ffff0ca224 */ /* 0x000fe200078e0a0c */
[----:B------:R-:W-:Y:S01]  /*0350*/  @!P1 LOP3.LUT R12, RZ, R0, RZ, 0x33, !PT ;  /* 0x00000000ff0c9212 */ /* 0x000fe200078e33ff */
[----:B------:R-:W-:Y:S01]  /*0360*/  IMAD.HI.U32 R6, R7, R13, R6 ;  /* 0x0000000d07067227 */ /* 0x000fe200078e0006 */
[----:B------:R-:W-:Y:S02]  /*0370*/  IABS R13, R2 ;  /* 0x00000002000d7213 */ /* 0x000fe40000000000 */
[----:B------:R-:W-:Y:S01]  /*0380*/  IABS R14, R12 ;  /* 0x0000000c000e7213 */ /* 0x000fe20000000000 */
[----:B------:R-:W-:Y:S01]  /*0390*/  IMAD R7, R15, R8, RZ ;  /* 0x000000080f077224 */ /* 0x000fe200078e02ff */
[----:B------:R-:W-:Y:S01]  /*03a0*/  ISETP.GE.AND P4, PT, R12, RZ, PT ;  /* 0x000000ff0c00720c */ /* 0x000fe20003f86270 */
[----:B------:R-:W-:-:S02]  /*03b0*/  IMAD.MOV R12, RZ, RZ, -R12 ;  /* 0x000000ffff0c7224 */ /* 0x000fc400078e0a0c */
[----:B------:R-:W-:-:S04]  /*03c0*/  IMAD.HI.U32 R10, R11, R7, R10 ;  /* 0x000000070b0a7227 */ /* 0x000fc800078e000a */
[----:B------:R-:W-:Y:S02]  /*03d0*/  IMAD.MOV.U32 R11, RZ, RZ, R14 ;  /* 0x000000ffff0b7224 */ /* 0x000fe400078e000e */
[----:B------:R-:W-:Y:S02]  /*03e0*/  IMAD.MOV R7, RZ, RZ, -R13 ;  /* 0x000000ffff077224 */ /* 0x000fe400078e0a0d */
[----:B------:R-:W-:-:S04]  /*03f0*/  IMAD.HI.U32 R6, R6, R11, RZ ;  /* 0x0000000b06067227 */ /* 0x000fc800078e00ff */
[----:B------:R-:W-:-:S04]  /*0400*/  IMAD.HI.U32 R10, R10, R9, RZ ;  /* 0x000000090a0a7227 */ /* 0x000fc800078e00ff */
[----:B------:R-:W-:Y:S02]  /*0410*/  IMAD.MOV R6, RZ, RZ, -R6 ;  /* 0x000000ffff067224 */ /* 0x000fe400078e0a06 */
[----:B------:R-:W-:Y:S02]  /*0420*/  IMAD R9, R10, R7, R9 ;  /* 0x000000070a097224 */ /* 0x000fe400078e0209 */
[----:B------:R-:W-:Y:S01]  /*0430*/  IMAD R7, R4, R6, R11 ;  /* 0x0000000604077224 */ /* 0x000fe200078e020b */
[----:B------:R-:W-:Y:S01]  /*0440*/  LOP3.LUT R6, R5, R2, RZ, 0x3c, !PT ;  /* 0x0000000205067212 */ /* 0x000fe200078e3cff */
[----:B------:R-:W-:Y:S01]  /*0450*/  IMAD R5, R0, R12, R5 ;  /* 0x0000000c00057224 */ /* 0x000fe200078e0205 */
[----:B------:R-:W-:Y:S02]  /*0460*/  ISETP.GT.U32.AND P3, PT, R8, R9, PT ;  /* 0x000000090800720c */ /* 0x000fe40003f64070 */
[----:B------:R-:W-:Y:S02]  /*0470*/  ISETP.GT.U32.AND P0, PT, R4, R7, PT ;  /* 0x000000070400720c */ /* 0x000fe40003f04070 */
[----:B------:R-:W-:Y:S01]  /*0480*/  ISETP.GE.AND P1, PT, R6, RZ, PT ;  /* 0x000000ff0600720c */ /* 0x000fe20003f26270 */
[----:B------:R-:W-:-:S04]  /*0490*/  IMAD R6, R3, R3, RZ ;  /* 0x0000000303067224 */ /* 0x000fc800078e02ff */
[----:B------:R-:W-:-:S04]  /*04a0*/  IMAD R0, R6, R0, RZ ;  /* 0x0000000006007224 */ /* 0x000fc800078e02ff */
[-C--:B------:R-:W-:Y:S01]  /*04b0*/  @!P3 IADD3 R9, PT, PT, R9, -R8.reuse, RZ ;  /* 0x800000080909b210 */ /* 0x080fe20007ffe0ff */
[----:B------:R-:W-:Y:S01]  /*04c0*/  @!P3 VIADD R10, R10, 0x1 ;  /* 0x000000010a0ab836 */ /* 0x000fe20000000000 */
[----:B------:R-:W-:Y:S01]  /*04d0*/  ISETP.NE.AND P3, PT, R3, RZ, PT ;  /* 0x000000ff0300720c */ /* 0x000fe20003f65270 */
[----:B------:R-:W-:Y:S01]  /*04e0*/  @!P0 IMAD.IADD R7, R7, 0x1, -R4 ;  /* 0x0000000107078824 */ /* 0x000fe200078e0a04 */
[----:B------:R-:W-:-:S04]  /*04f0*/  ISETP.GE.U32.AND P2, PT, R9, R8, PT ;  /* 0x000000080900720c */ /* 0x000fc80003f46070 */
[----:B------:R-:W-:-:S09]  /*0500*/  ISETP.GT.U32.AND P0, PT, R4, R7, PT ;  /* 0x000000070400720c */ /* 0x000fd20003f04070 */
[----:B------:R-:W-:Y:S01]  /*0510*/  @P2 VIADD R10, R10, 0x1 ;  /* 0x000000010a0a2836 */ /* 0x000fe20000000000 */
[----:B------:R-:W-:-:S03]  /*0520*/  ISETP.NE.AND P2, PT, R2, RZ, PT ;  /* 0x000000ff0200720c */ /* 0x000fc60003f45270 */
[----:B------:R-:W-:Y:S01]  /*0530*/  @!P0 IADD3 R7, PT, PT, R7, -R4, RZ ;  /* 0x8000000407078210 */ /* 0x000fe20007ffe0ff */
[----:B------:R-:W-:-:S04]  /*0540*/  @!P1 IMAD.MOV R10, RZ, RZ, -R10 ;  /* 0x000000ffff0a9224 */ /* 0x000fc800078e0a0a */
[----:B------:R-:W-:Y:S02]  /*0550*/  IMAD.MOV.U32 R4, RZ, RZ, R7 ;  /* 0x000000ffff047224 */ /* 0x000fe400078e0007 */
[----:B------:R-:W-:-:S03]  /*0560*/  IMAD R7, R5, R6, RZ ;  /* 0x0000000605077224 */ /* 0x000fc600078e02ff */
[----:B------:R-:W-:Y:S02]  /*0570*/  @!P4 IADD3 R4, PT, PT, -R4, RZ, RZ ;  /* 0x000000ff0404c210 */ /* 0x000fe40007ffe1ff */
[-C--:B------:R-:W-:Y:S02]  /*0580*/  @!P3 LOP3.LUT R4, RZ, R3.reuse, RZ, 0x33, !PT ;  /* 0x00000003ff04b212 */ /* 0x080fe400078e33ff */
[----:B------:R-:W-:Y:S02]  /*0590*/  @!P2 LOP3.LUT R10, RZ, R2, RZ, 0x33, !PT ;  /* 0x00000002ff0aa212 */ /* 0x000fe400078e33ff */
[C---:B------:R-:W-:Y:S01]  /*05a0*/  ISETP.GE.AND P0, PT, R4.reuse, RZ, PT ;  /* 0x000000ff0400720c */ /* 0x040fe20003f06270 */
[----:B------:R-:W-:Y:S02]  /*05b0*/  IMAD R3, R4, R3, RZ ;  /* 0x0000000304037224 */ /* 0x000fe400078e02ff */
[----:B------:R-:W-:-:S05]  /*05c0*/  IMAD R0, R10, R0, RZ ;  /* 0x000000000a007224 */ /* 0x000fca00078e02ff */
[--C-:B------:R-:W-:Y:S02]  /*05d0*/  IADD3 R5, P1, P2, R7, R3, R0.reuse ;  /* 0x0000000307057210 */ /* 0x100fe40007a3e000 */
[----:B------:R-:W-:Y:S01]  /*05e0*/  SHF.R.S32.HI R6, RZ, 0x1f, R0 ;  /* 0x0000001fff067819 */ /* 0x000fe20000011400 */
[----:B------:R-:W-:Y:S01]  /*05f0*/  IMAD.MOV.U32 R0, RZ, RZ, -0x800000 ;  /* 0xff800000ff007424 */ /* 0x000fe200078e00ff */
[----:B------:R-:W-:Y:S02]  /*0600*/  SHF.R.S32.HI R7, RZ, 0x1f, R7 ;  /* 0x0000001fff077819 */ /* 0x000fe40000011407 */
[----:B------:R-:W-:-:S04]  /*0610*/  SHF.R.S32.HI R3, RZ, 0x1f, R3 ;  /* 0x0000001fff037819 */ /* 0x000fc80000011403 */
[----:B------:R-:W-:Y:S01]  /*0620*/  IADD3.X R6, PT, PT, R7, R3, R6, P1, P2 ;  /* 0x0000000307067210 */ /* 0x000fe20000fe4406 */
[----:B0-----:R-:W-:Y:S06]  /*0630*/  @!P0 BRA `(.L_x_3) ;  /* 0x0000000400948947 */ /* 0x001fec0003800000 */
[C---:B------:R-:W-:Y:S01]  /*0640*/  ISETP.GE.U32.AND P1, PT, R4.reuse, 0xf, PT ;  /* 0x0000000f0400780c */ /* 0x040fe20003f26070 */
[----:B------:R-:W-:Y:S01]  /*0650*/  VIADD R8, R4, 0x1 ;  /* 0x0000000104087836 */ /* 0x000fe20000000000 */
[----:B------:R-:W-:Y:S01]  /*0660*/  BSSY.RECONVERGENT B1, `(.L_x_4) ;  /* 0x000002c000017945 */ /* 0x000fe20003800200 */
[----:B------:R-:W-:Y:S01]  /*0670*/  IMAD.MOV.U32 R0, RZ, RZ, -0x800000 ;  /* 0xff800000ff007424 */ /* 0x000fe200078e00ff */
[----:B------:R-:W-:Y:S02]  /*0680*/  MOV R7, RZ ;  /* 0x000000ff00077202 */ /* 0x000fe40000000f00 */
[----:B------:R-:W-:-:S04]  /*0690*/  LOP3.LUT R22, R8, 0xf, RZ, 0xc0, !PT ;  /* 0x0000000f08167812 */ /* 0x000fc800078ec0ff */
[----:B------:R-:W-:-:S03]  /*06a0*/  ISETP.NE.AND P0, PT, R22, RZ, PT ;  /* 0x000000ff1600720c */ /* 0x000fc60003f05270 */
[----:B------:R-:W-:Y:S10]  /*06b0*/  @!P1 BRA `(.L_x_5) ;  /* 0x0000000000989947 */ /* 0x000ff40003800000 */
[----:B------:R-:W0:Y:S01]  /*06c0*/  LDCU.64 UR4, c[0x0][0x388] ;  /* 0x00007100ff0477ac */ /* 0x000e220008000a00 */
[----:B------:R-:W-:Y:S01]  /*06d0*/  LOP3.LUT R7, R8, 0xfffffff0, RZ, 0xc0, !PT ;  /* 0xfffffff008077812 */ /* 0x000fe200078ec0ff */
[----:B------:R-:W-:-:S04]  /*06e0*/  IMAD.MOV.U32 R0, RZ, RZ, -0x800000 ;  /* 0xff800000ff007424 */ /* 0x000fc800078e00ff */
[----:B------:R-:W-:Y:S01]  /*06f0*/  IMAD.MOV R14, RZ, RZ, -R7 ;  /* 0x000000ffff0e7224 */ /* 0x000fe200078e0a07 */
[----:B0-----:R-:W-:-:S04]  /*0700*/  LEA R15, P1, R5, UR4, 0x2 ;  /* 0x00000004050f7c11 */ /* 0x001fc8000f8210ff */
[----:B------:R-:W-:Y:S02]  /*0710*/  IADD3 R15, P2, PT, R15, 0x20, RZ ;  /* 0x000000200f0f7810 */ /* 0x000fe40007f5e0ff */
[----:B------:R-:W-:-:S05]  /*0720*/  LEA.HI.X R3, R5, UR5, R6, 0x2, P1 ;  /* 0x0000000505037c11 */ /* 0x000fca00088f1406 */
[----:B------:R-:W-:-:S07]  /*0730*/  IMAD.X R3, RZ, RZ, R3, P2 ;  /* 0x000000ffff037224 */ /* 0x000fce00010e0603 */
.L_x_6:
[----:B------:R-:W-:-:S05]  /*0740*/  MOV R2, R15 ;  /* 0x0000000f00027202 */ /* 0x000fca0000000f00 */
[----:B------:R-:W2:Y:S04]  /*0750*/  LDG.E R17, desc[UR6][R2.64+-0x20] ;  /* 0xffffe00602117981 */ /* 0x000ea8000c1e1900 */
[----:B------:R-:W2:Y:S04]  /*0760*/  LDG.E R19, desc[UR6][R2.64+-0x1c] ;  /* 0xffffe40602137981 */ /* 0x000ea8000c1e1900 */
[----:B------:R-:W3:Y:S04]  /*0770*/  LDG.E R20, desc[UR6][R2.64+-0x18] ;  /* 0xffffe80602147981 */ /* 0x000ee8000c1e1900 */
[----:B------:R-:W3:Y:S04]  /*0780*/  LDG.E R21, desc[UR6][R2.64+-0x14] ;  /* 0xffffec0602157981 */ /* 0x000ee8000c1e1900 */
[----:B------:R-:W4:Y:S04]  /*0790*/  LDG.E R24, desc[UR6][R2.64+-0x10] ;  /* 0xfffff00602187981 */ /* 0x000f28000c1e1900 */
[----:B------:R-:W4:Y:S04]  /*07a0*/  LDG.E R23, desc[UR6][R2.64+-0xc] ;  /* 0xfffff40602177981 */ /* 0x000f28000c1e1900 */
[----:B------:R-:W5:Y:S04]  /*07b0*/  LDG.E R26, desc[UR6][R2.64+-0x8] ;  /* 0xfffff806021a7981 */ /* 0x000f68000c1e1900 */
        /* <DEDUP_REMOVED lines=8> */
[----:B------:R0:W5:Y:S01]  /*0840*/  LDG.E R9, desc[UR6][R2.64+0x1c] ;  /* 0x00001c0602097981 */ /* 0x000162000c1e1900 */
[----:B------:R-:W-:-:S05]  /*0850*/  VIADD R14, R14, 0x10 ;  /* 0x000000100e0e7836 */ /* 0x000fca0000000000 */
[----:B------:R-:W-:Y:S02]  /*0860*/  ISETP.NE.AND P1, PT, R14, RZ, PT ;  /* 0x000000ff0e00720c */ /* 0x000fe40003f25270 */
[----:B--2---:R-:W-:-:S04]  /*0870*/  FMNMX3 R17, R0, R17, R19, !PT ;  /* 0x0000001100117276 */ /* 0x004fc80007800013 */
[----:B---3--:R-:W-:-:S04]  /*0880*/  FMNMX3 R17, R17, R20, R21, !PT ;  /* 0x0000001411117276 */ /* 0x008fc80007800015 */
[----:B----4-:R-:W-:-:S04]  /*0890*/  FMNMX3 R17, R17, R24, R23, !PT ;  /* 0x0000001811117276 */ /* 0x010fc80007800017 */
[----:B-----5:R-:W-:-:S04]  /*08a0*/  FMNMX3 R17, R17, R26, R25, !PT ;  /* 0x0000001a11117276 */ /* 0x020fc80007800019 */
[----:B------:R-:W-:-:S04]  /*08b0*/  FMNMX3 R15, R17, R15, R18, !PT ;  /* 0x0000000f110f7276 */ /* 0x000fc80007800012 */
[----:B------:R-:W-:Y:S02]  /*08c0*/  FMNMX3 R11, R15, R16, R11, !PT ;  /* 0x000000100f0b7276 */ /* 0x000fe4000780000b */
[----:B------:R-:W-:-:S05]  /*08d0*/  IADD3 R15, P2, PT, R2, 0x40, RZ ;  /* 0x00000040020f7810 */ /* 0x000fca0007f5e0ff */
[----:B0-----:R-:W-:Y:S01]  /*08e0*/  IMAD.X R3, RZ, RZ, R3, P2 ;  /* 0x000000ffff037224 */ /* 0x001fe200010e0603 */
[----:B------:R-:W-:-:S04]  /*08f0*/  FMNMX3 R10, R11, R13, R10, !PT ;  /* 0x0000000d0b0a7276 */ /* 0x000fc8000780000a */
[----:B------:R-:W-:Y:S01]  /*0900*/  FMNMX3 R0, R10, R12, R9, !PT ;  /* 0x0000000c0a007276 */ /* 0x000fe20007800009 */
[----:B------:R-:W-:Y:S06]  /*0910*/  @P1 BRA `(.L_x_6) ;  /* 0xfffffffc00881947 */ /* 0x000fec000383ffff */
.L_x_5:
[----:B------:R-:W-:Y:S05]  /*0920*/  BSYNC.RECONVERGENT B1 ;  /* 0x0000000000017941 */ /* 0x000fea0003800200 */
.L_x_4:
[----:B------:R-:W-:Y:S05]  /*0930*/  @!P0 BRA `(.L_x_3) ;  /* 0x0000000000d48947 */ /* 0x000fea0003800000 */
[----:B------:R-:W0:Y:S01]  /*0940*/  LDC.64 R2, c[0x0][0x388] ;  /* 0x0000e200ff027b82 */ /* 0x000e220000000a00 */
[----:B------:R-:W-:Y:S01]  /*0950*/  ISETP.GE.U32.AND P0, PT, R22, 0x8, PT ;  /* 0x000000081600780c */ /* 0x000fe20003f06070 */
[C---:B------:R-:W-:Y:S01]  /*0960*/  IMAD.SHL.U32 R10, R5.reuse, 0x4, RZ ;  /* 0x00000004050a7824 */ /* 0x040fe200078e00ff */
[----:B------:R-:W-:Y:S01]  /*0970*/  LOP3.LUT R23, R8, 0x7, RZ, 0xc0, !PT ;  /* 0x0000000708177812 */ /* 0x000fe200078ec0ff */
[----:B------:R-:W-:Y:S01]  /*0980*/  BSSY.RECONVERGENT B1, `(.L_x_7) ;  /* 0x0000014000017945 */ /* 0x000fe20003800200 */
[----:B------:R-:W-:Y:S02]  /*0990*/  SHF.L.U64.HI R11, R5, 0x2, R6 ;  /* 0x00000002050b7819 */ /* 0x000fe40000010206 */
[----:B------:R-:W-:Y:S02]  /*09a0*/  ISETP.NE.AND P1, PT, R23, RZ, PT ;  /* 0x000000ff1700720c */ /* 0x000fe40003f25270 */
[----:B0-----:R-:W-:-:S04]  /*09b0*/  IADD3 R12, P2, PT, R10, R2, RZ ;  /* 0x000000020a0c7210 */ /* 0x001fc80007f5e0ff */
[----:B------:R-:W-:Y:S01]  /*09c0*/  IADD3.X R13, PT, PT, R11, R3, RZ, P2, !PT ;  /* 0x000000030b0d7210 */ /* 0x000fe200017fe4ff */
[----:B------:R-:W-:Y:S08]  /*09d0*/  @!P0 BRA `(.L_x_8) ;  /* 0x0000000000388947 */ /* 0x000ff00003800000 */
[----:B------:R-:W-:-:S05]  /*09e0*/  IMAD.WIDE.U32 R14, R7, 0x4, R12 ;  /* 0x00000004070e7825 */ /* 0x000fca00078e000c */
[----:B------:R-:W2:Y:S04]  /*09f0*/  LDG.E R9, desc[UR6][R14.64] ;  /* 0x000000060e097981 */ /* 0x000ea8000c1e1900 */
[----:B------:R-:W2:Y:S04]  /*0a00*/  LDG.E R16, desc[UR6][R14.64+0x4] ;  /* 0x000004060e107981 */ /* 0x000ea8000c1e1900 */
[----:B------:R-:W3:Y:S04]  /*0a10*/  LDG.E R18, desc[UR6][R14.64+0x8] ;  /* 0x000008060e127981 */ /* 0x000ee8000c1e1900 */
[----:B------:R-:W3:Y:S04]  /*0a20*/  LDG.E R17, desc[UR6][R14.64+0xc] ;  /* 0x00000c060e117981 */ /* 0x000ee8000c1e1900 */
[----:B------:R-:W4:Y:S04]  /*0a30*/  LDG.E R20, desc[UR6][R14.64+0x10] ;  /* 0x000010060e147981 */ /* 0x000f28000c1e1900 */
[----:B------:R-:W4:Y:S04]  /*0a40*/  LDG.E R19, desc[UR6][R14.64+0x14] ;  /* 0x000014060e137981 */ /* 0x000f28000c1e1900 */
[----:B------:R-:W5:Y:S04]  /*0a50*/  LDG.E R22, desc[UR6][R14.64+0x18] ;  /* 0x000018060e167981 */ /* 0x000f68000c1e1900 */
[----:B------:R-:W5:Y:S01]  /*0a60*/  LDG.E R21, desc[UR6][R14.64+0x1c] ;  /* 0x00001c060e157981 */ /* 0x000f62000c1e1900 */
[----:B------:R-:W-:Y:S01]  /*0a70*/  VIADD R7, R7, 0x8 ;  /* 0x0000000807077836 */ /* 0x000fe20000000000 */
[----:B--2---:R-:W-:-:S04]  /*0a80*/  FMNMX3 R9, R0, R9, R16, !PT ;  /* 0x0000000900097276 */ /* 0x004fc80007800010 */
[----:B---3--:R-:W-:-:S04]  /*0a90*/  FMNMX3 R9, R9, R18, R17, !PT ;  /* 0x0000001209097276 */ /* 0x008fc80007800011 */
[----:B----4-:R-:W-:-:S04]  /*0aa0*/  FMNMX3 R9, R9, R20, R19, !PT ;  /* 0x0000001409097276 */ /* 0x010fc80007800013 */
[----:B-----5:R-:W-:-:S07]  /*0ab0*/  FMNMX3 R0, R9, R22, R21, !PT ;  /* 0x0000001609007276 */ /* 0x020fce0007800015 */
.L_x_8:
[----:B------:R-:W-:Y:S05]  /*0ac0*/  BSYNC.RECONVERGENT B1 ;  /* 0x0000000000017941 */ /* 0x000fea0003800200 */
.L_x_7:
[----:B------:R-:W-:Y:S05]  /*0ad0*/  @!P1 BRA `(.L_x_3) ;  /* 0x00000000006c9947 */ /* 0x000fea0003800000 */
[----:B------:R-:W-:Y:S01]  /*0ae0*/  ISETP.GE.U32.AND P0, PT, R23, 0x4, PT ;  /* 0x000000041700780c */ /* 0x000fe20003f06070 */
[----:B------:R-:W-:Y:S01]  /*0af0*/  BSSY.RECONVERGENT B1, `(.L_x_9) ;  /* 0x000000c000017945 */ /* 0x000fe20003800200 */
[----:B------:R-:W-:-:S04]  /*0b00*/  LOP3.LUT R8, R8, 0x3, RZ, 0xc0, !PT ;  /* 0x0000000308087812 */ /* 0x000fc800078ec0ff */
[----:B------:R-:W-:-:S07]  /*0b10*/  ISETP.NE.AND P1, PT, R8, RZ, PT ;  /* 0x000000ff0800720c */ /* 0x000fce0003f25270 */
[----:B------:R-:W-:Y:S06]  /*0b20*/  @!P0 BRA `(.L_x_10) ;  /* 0x0000000000208947 */ /* 0x000fec0003800000 */
[----:B------:R-:W-:-:S05]  /*0b30*/  IMAD.WIDE.U32 R12, R7, 0x4, R12 ;  /* 0x00000004070c7825 */ /* 0x000fca00078e000c */
[----:B------:R-:W2:Y:S04]  /*0b40*/  LDG.E R9, desc[UR6][R12.64] ;  /* 0x000000060c097981 */ /* 0x000ea8000c1e1900 */
[----:B------:R-:W2:Y:S04]  /*0b50*/  LDG.E R14, desc[UR6][R12.64+0x4] ;  /* 0x000004060c0e7981 */ /* 0x000ea8000c1e1900 */
[----:B------:R-:W3:Y:S04]  /*0b60*/  LDG.E R15, desc[UR6][R12.64+0x8] ;  /* 0x000008060c0f7981 */ /* 0x000ee8000c1e1900 */
[----:B------:R-:W3:Y:S01]  /*0b70*/  LDG.E R16, desc[UR6][R12.64+0xc] ;  /* 0x00000c060c107981 */ /* 0x000ee2000c1e1900 */
[----:B------:R-:W-:Y:S01]  /*0b80*/  VIADD R7, R7, 0x4 ;  /* 0x0000000407077836 */ /* 0x000fe20000000000 */
[----:B--2---:R-:W-:-:S04]  /*0b90*/  FMNMX3 R0, R0, R9, R14, !PT ;  /* 0x0000000900007276 */ /* 0x004fc8000780000e */
[----:B---3--:R-:W-:-:S07]  /*0ba0*/  FMNMX3 R0, R0, R15, R16, !PT ;  /* 0x0000000f00007276 */ /* 0x008fce0007800010 */
.L_x_10:
[----:B------:R-:W-:Y:S05]  /*0bb0*/  BSYNC.RECONVERGENT B1 ;  /* 0x0000000000017941 */ /* 0x000fea0003800200 */
.L_x_9:
[----:B------:R-:W-:Y:S05]  /*0bc0*/  @!P1 BRA `(.L_x_3) ;  /* 0x0000000000309947 */ /* 0x000fea0003800000 */
[----:B------:R-:W-:-:S04]  /*0bd0*/  IMAD.WIDE.U32 R10, R7, 0x4, R10 ;  /* 0x00000004070a7825 */ /* 0x000fc800078e000a */
[----:B------:R-:W-:Y:S01]  /*0be0*/  IMAD.MOV R7, RZ, RZ, -R8 ;  /* 0x000000ffff077224 */ /* 0x000fe200078e0a08 */
[----:B------:R-:W-:-:S04]  /*0bf0*/  IADD3 R2, P0, PT, R10, R2, RZ ;  /* 0x000000020a027210 */ /* 0x000fc80007f1e0ff */
[----:B------:R-:W-:-:S09]  /*0c00*/  IADD3.X R11, PT, PT, R11, R3, RZ, P0, !PT ;  /* 0x000000030b0b7210 */ /* 0x000fd200007fe4ff */
.L_x_11:
[----:B------:R-:W-:-:S06]  /*0c10*/  IMAD.MOV.U32 R3, RZ, RZ, R11 ;  /* 0x000000ffff037224 */ /* 0x000fcc00078e000b */
[----:B------:R0:W2:Y:S01]  /*0c20*/  LDG.E R3, desc[UR6][R2.64] ;  /* 0x0000000602037981 */ /* 0x0000a2000c1e1900 */
[----:B------:R-:W-:-:S05]  /*0c30*/  VIADD R7, R7, 0x1 ;  /* 0x0000000107077836 */ /* 0x000fca0000000000 */
[----:B------:R-:W-:Y:S02]  /*0c40*/  ISETP.NE.AND P0, PT, R7, RZ, PT ;  /* 0x000000ff0700720c */ /* 0x000fe40003f05270 */
[----:B0-----:R-:W-:-:S05]  /*0c50*/  IADD3 R2, P1, PT, R2, 0x4, RZ ;  /* 0x0000000402027810 */ /* 0x001fca0007f3e0ff */
[----:B------:R-:W-:Y:S01]  /*0c60*/  IMAD.X R11, RZ, RZ, R11, P1 ;  /* 0x000000ffff0b7224 */ /* 0x000fe200008e060b */
[----:B--2---:R-:W-:-:S05]  /*0c70*/  FMNMX R0, R3, R0, !PT ;  /* 0x0000000003007209 */ /* 0x004fca0007800000 */
[----:B------:R-:W-:Y:S05]  /*0c80*/  @P0 BRA `(.L_x_11) ;  /* 0xfffffffc00e00947 */ /* 0x000fea000383ffff */
.L_x_3:
[----:B------:R-:W-:Y:S05]  /*0c90*/  BSYNC.RECONVERGENT B0 ;  /* 0x0000000000007941 */ /* 0x000fea0003800200 */
.L_x_2:
[----:B------:R-:W-:Y:S01]  /*0ca0*/  ISETP.GE.AND P0, PT, R4, RZ, PT ;  /* 0x000000ff0400720c */ /* 0x000fe20003f06270 */
[----:B------:R-:W-:Y:S01]  /*0cb0*/  BSSY.RECONVERGENT B0, `(.L_x_12) ;  /* 0x0000074000007945 */ /* 0x000fe20003800200 */
[----:B------:R-:W-:-:S11]  /*0cc0*/  HFMA2 R7, -RZ, RZ, 0, 0 ;  /* 0x00000000ff077431 */ /* 0x000fd600000001ff */
[----:B------:R-:W-:Y:S05]  /*0cd0*/  @!P0 BRA `(.L_x_13) ;  /* 0x0000000400c48947 */ /* 0x000fea0003800000 */
[C---:B------:R-:W-:Y:S01]  /*0ce0*/  ISETP.GE.U32.AND P1, PT, R4.reuse, 0x3, PT ;  /* 0x000000030400780c */ /* 0x040fe20003f26070 */
[----:B------:R-:W-:Y:S01]  /*0cf0*/  VIADD R3, R4, 0x1 ;  /* 0x0000000104037836 */ /* 0x000fe20000000000 */
[----:B------:R-:W-:Y:S01]  /*0d00*/  BSSY.RECONVERGENT B1, `(.L_x_14) ;  /* 0x000004b000017945 */ /* 0x000fe20003800200 */
[----:B------:R-:W-:Y:S02]  /*0d10*/  IMAD.MOV.U32 R7, RZ, RZ, RZ ;  /* 0x000000ffff077224 */ /* 0x000fe400078e00ff */
[----:B------:R-:W-:Y:S01]  /*0d20*/  IMAD.MOV.U32 R11, RZ, RZ, RZ ;  /* 0x000000ffff0b7224 */ /* 0x000fe200078e00ff */
[----:B------:R-:W-:-:S04]  /*0d30*/  LOP3.LUT R10, R3, 0x3, RZ, 0xc0, !PT ;  /* 0x00000003030a7812 */ /* 0x000fc800078ec0ff */
[----:B------:R-:W-:-:S03]  /*0d40*/  ISETP.NE.AND P0, PT, R10, RZ, PT ;  /* 0x000000ff0a00720c */ /* 0x000fc60003f05270 */
[----:B------:R-:W-:Y:S10]  /*0d50*/  @!P1 BRA `(.L_x_15) ;  /* 0x0000000400149947 */ /* 0x000ff40003800000 */
[----:B------:R-:W0:Y:S01]  /*0d60*/  LDCU.128 UR8, c[0x0][0x380] ;  /* 0x00007000ff0877ac */ /* 0x000e220008000c00 */
[----:B------:R-:W-:Y:S02]  /*0d70*/  LEA R16, P1, R5, 0x8, 0x2 ;  /* 0x0000000805107811 */ /* 0x000fe400078210ff */
[----:B------:R-:W-:Y:S02]  /*0d80*/  LOP3.LUT R11, R3, 0xfffffffc, RZ, 0xc0, !PT ;  /* 0xfffffffc030b7812 */ /* 0x000fe400078ec0ff */
[----:B------:R-:W-:Y:S02]  /*0d90*/  LEA.HI.X R17, R5, RZ, R6, 0x2, P1 ;  /* 0x000000ff05117211 */ /* 0x000fe400008f1406 */
[----:B------:R-:W-:Y:S01]  /*0da0*/  MOV R7, RZ ;  /* 0x000000ff00077202 */ /* 0x000fe20000000f00 */
[----:B------:R-:W-:Y:S01]  /*0db0*/  IMAD.MOV R12, RZ, RZ, -R11 ;  /* 0x000000ffff0c7224 */ /* 0x000fe200078e0a0b */
[C---:B0-----:R-:W-:Y:S02]  /*0dc0*/  IADD3 R2, P2, PT, R16.reuse, UR10, RZ ;  /* 0x0000000a10027c10 */ /* 0x041fe4000ff5e0ff */
[----:B------:R-:W-:-:S02]  /*0dd0*/  IADD3 R16, P1, PT, R16, UR8, RZ ;  /* 0x0000000810107c10 */ /* 0x000fc4000ff3e0ff */
[C---:B------:R-:W-:Y:S02]  /*0de0*/  IADD3.X R3, PT, PT, R17.reuse, UR11, RZ, P2, !PT ;  /* 0x0000000b11037c10 */ /* 0x040fe400097fe4ff */
[----:B------:R-:W-:-:S09]  /*0df0*/  IADD3.X R17, PT, PT, R17, UR9, RZ, P1, !PT ;  /* 0x0000000911117c10 */ /* 0x000fd20008ffe4ff */
.L_x_16:
[----:B-1----:R-:W2:Y:S01]  /*0e00*/  LDG.E R9, desc[UR6][R2.64+-0x8] ;  /* 0xfffff80602097981 */ /* 0x002ea2000c1e1900 */
[----:B------:R-:W-:Y:S02]  /*0e10*/  IMAD.MOV.U32 R13, RZ, RZ, 0x3bbb989d ;  /* 0x3bbb989dff0d7424 */ /* 0x000fe400078e00ff */
[----:B------:R-:W-:Y:S02]  /*0e20*/  IMAD.MOV.U32 R14, RZ, RZ, 0x437c0000 ;  /* 0x437c0000ff0e7424 */ /* 0x000fe400078e00ff */
[----:B--2---:R-:W-:-:S04]  /*0e30*/  FADD R8, R9, -R0 ;  /* 0x8000000009087221 */ /* 0x004fc80000000000 */
[----:B------:R-:W-:-:S04]  /*0e40*/  FFMA.SAT R9, R8, R13, 0.5 ;  /* 0x3f00000008097423 */ /* 0x000fc8000000200d */
[----:B------:R-:W-:-:S04]  /*0e50*/  FFMA.RM R9, R9, R14, 12582913 ;  /* 0x4b40000109097423 */ /* 0x000fc8000000400e */
[----:B------:R-:W-:-:S04]  /*0e60*/  FADD R15, R9, -12583039 ;  /* 0xcb40007f090f7421 */ /* 0x000fc80000000000 */
[----:B------:R-:W-:-:S04]  /*0e70*/  FFMA R15, R8, 1.4426950216293334961, -R15 ;  /* 0x3fb8aa3b080f7823 */ /* 0x000fc8000000080f */
[----:B------:R-:W-:Y:S01]  /*0e80*/  FFMA R8, R8, 1.925963033500011079e-08, R15 ;  /* 0x32a5706008087823 */ /* 0x000fe2000000000f */
[----:B------:R-:W-:Y:S01]  /*0e90*/  SHF.L.U32 R15, R9, 0x17, RZ ;  /* 0x00000017090f7819 */ /* 0x000fe200000006ff */
[----:B------:R-:W-:-:S04]  /*0ea0*/  IMAD.MOV.U32 R9, RZ, RZ, R17 ;  /* 0x000000ffff097224 */ /* 0x000fc800078e0011 */
[----:B------:R-:W0:Y:S02]  /*0eb0*/  MUFU.EX2 R8, R8 ;  /* 0x0000000800087308 */ /* 0x000e240000000800 */
[----:B0-----:R-:W-:Y:S01]  /*0ec0*/  FMUL R15, R15, R8 ;  /* 0x000000080f0f7220 */ /* 0x001fe20000400000 */
[----:B------:R-:W-:-:S05]  /*0ed0*/  IMAD.MOV.U32 R8, RZ, RZ, R16 ;  /* 0x000000ffff087224 */ /* 0x000fca00078e0010 */
[----:B------:R-:W-:Y:S04]  /*0ee0*/  STG.E desc[UR6][R8.64+-0x8], R15 ;  /* 0xfffff80f08007986 */ /* 0x000fe8000c101906 */
[----:B------:R-:W2:Y:S02]  /*0ef0*/  LDG.E R17, desc[UR6][R2.64+-0x4] ;  /* 0xfffffc0602117981 */ /* 0x000ea4000c1e1900 */
[----:B--2---:R-:W-:-:S04]  /*0f00*/  FADD R16, R17, -R0 ;  /* 0x8000000011107221 */ /* 0x004fc80000000000 */
[----:B------:R-:W-:-:S04]  /*0f10*/  FFMA.SAT R17, R16, R13, 0.5 ;  /* 0x3f00000010117423 */ /* 0x000fc8000000200d */
[----:B------:R-:W-:-:S04]  /*0f20*/  FFMA.RM R17, R17, R14, 12582913 ;  /* 0x4b40000111117423 */ /* 0x000fc8000000400e */
[C---:B------:R-:W-:Y:S01]  /*0f30*/  FADD R19, R17.reuse, -12583039 ;  /* 0xcb40007f11137421 */ /* 0x040fe20000000000 */
[----:B------:R-:W-:-:S03]  /*0f40*/  IMAD.SHL.U32 R17, R17, 0x800000, RZ ;  /* 0x0080000011117824 */ /* 0x000fc600078e00ff */
[----:B------:R-:W-:-:S04]  /*0f50*/  FFMA R19, R16, 1.4426950216293334961, -R19 ;  /* 0x3fb8aa3b10137823 */ /* 0x000fc80000000813 */
[----:B------:R-:W-:-:S04]  /*0f60*/  FFMA R19, R16, 1.925963033500011079e-08, R19 ;  /* 0x32a5706010137823 */ /* 0x000fc80000000013 */
[----:B------:R-:W0:Y:S02]  /*0f70*/  MUFU.EX2 R16, R19 ;  /* 0x0000001300107308 */ /* 0x000e240000000800 */
[----:B0-----:R-:W-:-:S05]  /*0f80*/  FMUL R17, R17, R16 ;  /* 0x0000001011117220 */ /* 0x001fca0000400000 */
[----:B------:R0:W-:Y:S04]  /*0f90*/  STG.E desc[UR6][R8.64+-0x4], R17 ;  /* 0xfffffc1108007986 */ /* 0x0001e8000c101906 */
[----:B------:R-:W2:Y:S02]  /*0fa0*/  LDG.E R21, desc[UR6][R2.64] ;  /* 0x0000000602157981 */ /* 0x000ea4000c1e1900 */
[----:B--2---:R-:W-:-:S04]  /*0fb0*/  FADD R16, R21, -R0 ;  /* 0x8000000015107221 */ /* 0x004fc80000000000 */
[----:B------:R-:W-:-:S04]  /*0fc0*/  FFMA.SAT R21, R16, R13, 0.5 ;  /* 0x3f00000010157423 */ /* 0x000fc8000000200d */
[----:B------:R-:W-:-:S04]  /*0fd0*/  FFMA.RM R21, R21, R14, 12582913 ;  /* 0x4b40000115157423 */ /* 0x000fc8000000400e */
[C---:B------:R-:W-:Y:S01]  /*0fe0*/  FADD R23, R21.reuse, -12583039 ;  /* 0xcb40007f15177421 */ /* 0x040fe20000000000 */
[----:B------:R-:W-:-:S03]  /*0ff0*/  SHF.L.U32 R19, R21, 0x17, RZ ;  /* 0x0000001715137819 */ /* 0x000fc600000006ff */
[----:B------:R-:W-:-:S04]  /*1000*/  FFMA R23, R16, 1.4426950216293334961, -R23 ;  /* 0x3fb8aa3b10177823 */ /* 0x000fc80000000817 */
[----:B------:R-:W-:-:S04]  /*1010*/  FFMA R23, R16, 1.925963033500011079e-08, R23 ;  /* 0x32a5706010177823 */ /* 0x000fc80000000017 */
[----:B------:R-:W1:Y:S02]  /*1020*/  MUFU.EX2 R16, R23 ;  /* 0x0000001700107308 */ /* 0x000e640000000800 */
[----:B-1----:R-:W-:-:S05]  /*1030*/  FMUL R19, R19, R16 ;  /* 0x0000001013137220 */ /* 0x002fca0000400000 */
[----:B------:R1:W-:Y:S04]  /*1040*/  STG.E desc[UR6][R8.64], R19 ;  /* 0x0000001308007986 */ /* 0x0003e8000c101906 */
[----:B------:R2:W3:Y:S01]  /*1050*/  LDG.E R21, desc[UR6][R2.64+0x4] ;  /* 0x0000040602157981 */ /* 0x0004e2000c1e1900 */
[----:B------:R-:W-:-:S05]  /*1060*/  VIADD R12, R12, 0x4 ;  /* 0x000000040c0c7836 */ /* 0x000fca0000000000 */
[----:B------:R-:W-:Y:S02]  /*1070*/  ISETP.NE.AND P1, PT, R12, RZ, PT ;  /* 0x000000ff0c00720c */ /* 0x000fe40003f25270 */
[----:B--2---:R-:W-:-:S05]  /*1080*/  IADD3 R2, P2, PT, R2, 0x10, RZ ;  /* 0x0000001002027810 */ /* 0x004fca0007f5e0ff */
[----:B------:R-:W-:Y:S02]  /*1090*/  IMAD.X R3, RZ, RZ, R3, P2 ;  /* 0x000000ffff037224 */ /* 0x000fe400010e0603 */
[----:B---3--:R-:W-:-:S04]  /*10a0*/  FADD R16, R21, -R0 ;  /* 0x8000000015107221 */ /* 0x008fc80000000000 */
[----:B------:R-:W-:-:S04]  /*10b0*/  FFMA.SAT R13, R16, R13, 0.5 ;  /* 0x3f000000100d7423 */ /* 0x000fc8000000200d */
[----:B------:R-:W-:-:S04]  /*10c0*/  FFMA.RM R13, R13, R14, 12582913 ;  /* 0x4b4000010d0d7423 */ /* 0x000fc8000000400e */
[C---:B------:R-:W-:Y:S01]  /*10d0*/  FADD R21, R13.reuse, -12583039 ;  /* 0xcb40007f0d157421 */ /* 0x040fe20000000000 */
[----:B------:R-:W-:-:S03]  /*10e0*/  IMAD.SHL.U32 R13, R13, 0x800000, RZ ;  /* 0x008000000d0d7824 */ /* 0x000fc600078e00ff */
[----:B------:R-:W-:-:S04]  /*10f0*/  FFMA R21, R16, 1.4426950216293334961, -R21 ;  /* 0x3fb8aa3b10157823 */ /* 0x000fc80000000815 */
[----:B------:R-:W-:Y:S01]  /*1100*/  FFMA R21, R16, 1.925963033500011079e-08, R21 ;  /* 0x32a5706010157823 */ /* 0x000fe20000000015 */
[----:B------:R-:W-:-:S03]  /*1110*/  IADD3 R16, P3, PT, R8, 0x10, RZ ;  /* 0x0000001008107810 */ /* 0x000fc60007f7e0ff */
[----:B------:R-:W2:Y:S02]  /*1120*/  MUFU.EX2 R14, R21 ;  /* 0x00000015000e7308 */ /* 0x000ea40000000800 */
[----:B--2---:R-:W-:Y:S01]  /*1130*/  FMUL R13, R13, R14 ;  /* 0x0000000e0d0d7220 */ /* 0x004fe20000400000 */
[----:B------:R-:W-:-:S04]  /*1140*/  FADD R14, R15, R7 ;  /* 0x000000070f0e7221 */ /* 0x000fc80000000000 */
[----:B------:R1:W-:Y:S01]  /*1150*/  STG.E desc[UR6][R8.64+0x4], R13 ;  /* 0x0000040d08007986 */ /* 0x0003e2000c101906 */
[----:B------:R-:W-:Y:S01]  /*1160*/  FADD R14, R14, R17 ;  /* 0x000000110e0e7221 */ /* 0x000fe20000000000 */
[----:B0-----:R-:W-:-:S03]  /*1170*/  IADD3.X R17, PT, PT, RZ, R9, RZ, P3, !PT ;  /* 0x00000009ff117210 */ /* 0x001fc60001ffe4ff */
[----:B------:R-:W-:-:S04]  /*1180*/  FADD R14, R14, R19 ;  /* 0x000000130e0e7221 */ /* 0x000fc80000000000 */
[----:B------:R-:W-:Y:S01]  /*1190*/  FADD R7, R14, R13 ;  /* 0x0000000d0e077221 */ /* 0x000fe20000000000 */
[----:B------:R-:W-:Y:S06]  /*11a0*/  @P1 BRA `(.L_x_16) ;  /* 0xfffffffc00141947 */ /* 0x000fec000383ffff */
.L_x_15:
[----:B------:R-:W-:Y:S05]  /*11b0*/  BSYNC.RECONVERGENT B1 ;  /* 0x0000000000017941 */ /* 0x000fea0003800200 */
.L_x_14:
[----:B------:R-:W-:Y:S05]  /*11c0*/  @!P0 BRA `(.L_x_13) ;  /* 0x0000000000888947 */ /* 0x000fea0003800000 */
[----:B------:R-:W0:Y:S01]  /*11d0*/  LDCU.128 UR8, c[0x0][0x380] ;  /* 0x00007000ff0877ac */ /* 0x000e220008000c00 */
[C---:B------:R-:W-:Y:S01]  /*11e0*/  SHF.L.U64.HI R3, R5.reuse, 0x2, R6 ;  /* 0x0000000205037819 */ /* 0x040fe20000010206 */
[----:B------:R-:W-:Y:S02]  /*11f0*/  IMAD.SHL.U32 R2, R5, 0x4, RZ ;  /* 0x0000000405027824 */ /* 0x000fe400078e00ff */
[----:B------:R-:W-:Y:S02]  /*1200*/  IMAD.MOV R10, RZ, RZ, -R10 ;  /* 0x000000ffff0a7224 */ /* 0x000fe400078e0a0a */
[----:B------:R-:W-:-:S03]  /*1210*/  IMAD.WIDE.U32 R2, R11, 0x4, R2 ;  /* 0x000000040b027825 */ /* 0x000fc600078e0002 */
[C---:B0-----:R-:W-:Y:S02]  /*1220*/  IADD3 R14, P0, PT, R2.reuse, UR8, RZ ;  /* 0x00000008020e7c10 */ /* 0x041fe4000ff1e0ff */
[----:B------:R-:W-:Y:S02]  /*1230*/  IADD3 R12, P1, PT, R2, UR10, RZ ;  /* 0x0000000a020c7c10 */ /* 0x000fe4000ff3e0ff */
[C---:B------:R-:W-:Y:S02]  /*1240*/  IADD3.X R15, PT, PT, R3.reuse, UR9, RZ, P0, !PT ;  /* 0x00000009030f7c10 */ /* 0x040fe400087fe4ff */
[----:B-1----:R-:W-:-:S09]  /*1250*/  IADD3.X R13, PT, PT, R3, UR11, RZ, P1, !PT ;  /* 0x0000000b030d7c10 */ /* 0x002fd20008ffe4ff */
.L_x_17:
[----:B0-----:R-:W-:Y:S01]  /*1260*/  MOV R3, R13 ;  /* 0x0000000d00037202 */ /* 0x001fe20000000f00 */
[----:B------:R-:W-:-:S05]  /*1270*/  IMAD.MOV.U32 R2, RZ, RZ, R12 ;  /* 0x000000ffff027224 */ /* 0x000fca00078e000c */
[----:B------:R0:W2:Y:S01]  /*1280*/  LDG.E R3, desc[UR6][R2.64] ;  /* 0x0000000602037981 */ /* 0x0000a2000c1e1900 */
[----:B------:R-:W-:Y:S01]  /*1290*/  IMAD.MOV.U32 R9, RZ, RZ, 0x3bbb989d ;  /* 0x3bbb989dff097424 */ /* 0x000fe200078e00ff */
[----:B------:R-:W-:Y:S01]  /*12a0*/  IADD3 R12, P2, PT, R12, 0x4, RZ ;  /* 0x000000040c0c7810 */ /* 0x000fe20007f5e0ff */
[----:B------:R-:W-:Y:S02]  /*12b0*/  IMAD.MOV.U32 R16, RZ, RZ, 0x437c0000 ;  /* 0x437c0000ff107424 */ /* 0x000fe400078e00ff */
[----:B------:R-:W-:Y:S01]  /*12c0*/  VIADD R10, R10, 0x1 ;  /* 0x000000010a0a7836 */ /* 0x000fe20000000000 */
[----:B------:R-:W-:Y:S02]  /*12d0*/  IADD3.X R13, PT, PT, RZ, R13, RZ, P2, !PT ;  /* 0x0000000dff0d7210 */ /* 0x000fe400017fe4ff */
[----:B0-----:R-:W-:Y:S02]  /*12e0*/  MOV R2, R14 ;  /* 0x0000000e00027202 */ /* 0x001fe40000000f00 */
[----:B------:R-:W-:-:S02]  /*12f0*/  ISETP.NE.AND P0, PT, R10, RZ, PT ;  /* 0x000000ff0a00720c */ /* 0x000fc40003f05270 */
[----:B------:R-:W-:Y:S01]  /*1300*/  IADD3 R14, P1, PT, R14, 0x4, RZ ;  /* 0x000000040e0e7810 */ /* 0x000fe20007f3e0ff */
[----:B--2---:R-:W-:Y:S01]  /*1310*/  FADD R8, R3, -R0 ;  /* 0x8000000003087221 */ /* 0x004fe20000000000 */
[----:B------:R-:W-:-:S03]  /*1320*/  IMAD.MOV.U32 R3, RZ, RZ, R15 ;  /* 0x000000ffff037224 */ /* 0x000fc600078e000f */
[----:B------:R-:W-:Y:S02]  /*1330*/  IMAD.X R15, RZ, RZ, R15, P1 ;  /* 0x000000ffff0f7224 */ /* 0x000fe400008e060f */
[----:B------:R-:W-:-:S04]  /*1340*/  FFMA.SAT R9, R8, R9, 0.5 ;  /* 0x3f00000008097423 */ /* 0x000fc80000002009 */
[----:B------:R-:W-:-:S04]  /*1350*/  FFMA.RM R9, R9, R16, 12582913 ;  /* 0x4b40000109097423 */ /* 0x000fc80000004010 */
[C---:B------:R-:W-:Y:S01]  /*1360*/  FADD R11, R9.reuse, -12583039 ;  /* 0xcb40007f090b7421 */ /* 0x040fe20000000000 */
[----:B------:R-:W-:-:S03]  /*1370*/  IMAD.SHL.U32 R9, R9, 0x800000, RZ ;  /* 0x0080000009097824 */ /* 0x000fc600078e00ff */
[----:B------:R-:W-:-:S04]  /*1380*/  FFMA R11, R8, 1.4426950216293334961, -R11 ;  /* 0x3fb8aa3b080b7823 */ /* 0x000fc8000000080b */
[----:B------:R-:W-:-:S04]  /*1390*/  FFMA R11, R8, 1.925963033500011079e-08, R11 ;  /* 0x32a57060080b7823 */ /* 0x000fc8000000000b */
[----:B------:R-:W0:Y:S02]  /*13a0*/  MUFU.EX2 R8, R11 ;  /* 0x0000000b00087308 */ /* 0x000e240000000800 */
[----:B0-----:R-:W-:-:S04]  /*13b0*/  FMUL R8, R9, R8 ;  /* 0x0000000809087220 */ /* 0x001fc80000400000 */
[----:B------:R-:W-:Y:S01]  /*13c0*/  FADD R7, R8, R7 ;  /* 0x0000000708077221 */ /* 0x000fe20000000000 */
[----:B------:R0:W-:Y:S01]  /*13d0*/  STG.E desc[UR6][R2.64], R8 ;  /* 0x0000000802007986 */ /* 0x0001e2000c101906 */
[----:B------:R-:W-:Y:S05]  /*13e0*/  @P0 BRA `(.L_x_17) ;  /* 0xfffffffc009c0947 */ /* 0x000fea000383ffff */
.L_x_13:
[----:B------:R-:W-:Y:S05]  /*13f0*/  BSYNC.RECONVERGENT B0 ;  /* 0x0000000000007941 */ /* 0x000fea0003800200 */
.L_x_12:
[C---:B------:R-:W-:Y:S01]  /*1400*/  VIADD R0, R7.reuse, 0x1800000 ;  /* 0x0180000007007836 */ /* 0x040fe20000000000 */
[----:B------:R-:W-:Y:S01]  /*1410*/  BSSY.RECONVERGENT B0, `(.L_x_18) ;  /* 0x000000e000007945 */ /* 0x000fe20003800200 */
[----:B------:R-:W-:-:S03]  /*1420*/  FSETP.NEU.AND P3, PT, R7, RZ, PT ;  /* 0x000000ff0700720b */ /* 0x000fc60003f6d000 */
[----:B------:R-:W-:-:S04]  /*1430*/  LOP3.LUT R0, R0, 0x7f800000, RZ, 0xc0, !PT ;  /* 0x7f80000000007812 */ /* 0x000fc800078ec0ff */
[----:B------:R-:W-:-:S13]  /*1440*/  ISETP.GT.U32.AND P0, PT, R0, 0x1ffffff, PT ;  /* 0x01ffffff0000780c */ /* 0x000fda0003f04070 */
[----:B------:R-:W-:Y:S05]  /*1450*/  @P0 BRA `(.L_x_19) ;  /* 0x0000000000140947 */ /* 0x000fea0003800000 */
[----:B------:R-:W-:Y:S01]  /*1460*/  IMAD.MOV.U32 R0, RZ, RZ, R7 ;  /* 0x000000ffff007224 */ /* 0x000fe200078e0007 */
[----:B01----:R-:W-:-:S07]  /*1470*/  MOV R8, 0x1490 ;  /* 0x0000149000087802 */ /* 0x003fce0000000f00 */
[----:B------:R-:W-:Y:S05]  /*1480*/  CALL.REL.NOINC `($__internal_0_$__cuda_sm20_rcp_rn_f32_slowpath) ;  /* 0x0000000800f47944 */ /* 0x000fea0003c00000 */
[----:B------:R-:W-:Y:S01]  /*1490*/  IMAD.MOV.U32 R0, RZ, RZ, R3 ;  /* 0x000000ffff007224 */ /* 0x000fe200078e0003 */
[----:B------:R-:W-:Y:S06]  /*14a0*/  BRA `(.L_x_20) ;  /* 0x0000000000107947 */ /* 0x000fec0003800000 */
.L_x_19:
[----:B------:R-:W0:Y:S02]  /*14b0*/  MUFU.RCP R0, R7 ;  /* 0x0000000700007308 */ /* 0x000e240000001000 */
[----:B0-----:R-:W-:-:S04]  /*14c0*/  FFMA R2, R0, R7, -1 ;  /* 0xbf80000000027423 */ /* 0x001fc80000000007 */
[----:B------:R-:W-:-:S04]  /*14d0*/  FADD.FTZ R3, -R2, -RZ ;  /* 0x800000ff02037221 */ /* 0x000fc80000010100 */
[----:B------:R-:W-:-:S07]  /*14e0*/  FFMA R0, R0, R3, R0 ;  /* 0x0000000300007223 */ /* 0x000fce0000000000 */
.L_x_20:
[----:B------:R-:W-:Y:S05]  /*14f0*/  BSYNC.RECONVERGENT B0 ;  /* 0x0000000000007941 */ /* 0x000fea0003800200 */
.L_x_18:
[----:B------:R-:W0:Y:S02]  /*1500*/  LDC R2, c[0x0][0x394] ;  /* 0x0000e500ff027b82 */ /* 0x000e240000000800 */
[----:B0-----:R-:W-:-:S13]  /*1510*/  ISETP.GE.AND P0, PT, R2, 0x1, PT ;  /* 0x000000010200780c */ /* 0x001fda0003f06270 */
[----:B------:R-:W-:Y:S05]  /*1520*/  @!P0 EXIT ;  /* 0x000000000000894d */ /* 0x000fea0003800000 */
[----:B------:R-:W-:Y:S01]  /*1530*/  ISETP.GE.U32.AND P0, PT, R2, 0x8, PT ;  /* 0x000000080200780c */ /* 0x000fe20003f06070 */
[----:B------:R-:W-:Y:S01]  /*1540*/  HFMA2 R7, -RZ, RZ, 0, 0 ;  /* 0x00000000ff077431 */ /* 0x000fe200000001ff */
[----:B------:R-:W-:Y:S02]  /*1550*/  FSEL R0, R0, RZ, P3 ;  /* 0x000000ff00007208 */ /* 0x000fe40001800000 */
[----:B------:R-:W-:-:S09]  /*1560*/  LOP3.LUT R10, R2, 0x7, RZ, 0xc0, !PT ;  /* 0x00000007020a7812 */ /* 0x000fd200078ec0ff */
[----:B------:R-:W-:Y:S05]  /*1570*/  @!P0 BRA `(.L_x_21) ;  /* 0x0000000400608947 */ /* 0x000fea0003800000 */
[----:B------:R-:W1:Y:S01]  /*1580*/  LDCU.64 UR4, c[0x0][0x380] ;  /* 0x00007000ff0477ac */ /* 0x000e620008000a00 */
[----:B------:R-:W-:Y:S02]  /*1590*/  LOP3.LUT R7, R2, 0x7ffffff8, RZ, 0xc0, !PT ;  /* 0x7ffffff802077812 */ /* 0x000fe400078ec0ff */
[----:B-1----:R-:W-:Y:S01]  /*15a0*/  LEA R8, P0, R5, UR4, 0x2 ;  /* 0x0000000405087c11 */ /* 0x002fe2000f8010ff */
[----:B------:R-:W-:-:S03]  /*15b0*/  UMOV UR4, URZ ;  /* 0x000000ff00047c82 */ /* 0x000fc60008000000 */
[----:B------:R-:W-:Y:S02]  /*15c0*/  IADD3 R8, P1, PT, R8, 0x10, RZ ;  /* 0x0000001008087810 */ /* 0x000fe40007f3e0ff */
[----:B------:R-:W-:-:S05]  /*15d0*/  LEA.HI.X R11, R5, UR5, R6, 0x2, P0 ;  /* 0x00000005050b7c11 */ /* 0x000fca00080f1406 */
[----:B------:R-:W-:-:S07]  /*15e0*/  IMAD.X R11, RZ, RZ, R11, P1 ;  /* 0x000000ffff0b7224 */ /* 0x000fce00008e060b */
.L_x_43:
[----:B------:R-:W-:Y:S01]  /*15f0*/  ISETP.LT.AND P0, PT, R4, UR4, PT ;  /* 0x0000000404007c0c */ /* 0x000fe2000bf01270 */
[----:B------:R-:W-:Y:S01]  /*1600*/  BSSY.RECONVERGENT B0, `(.L_x_22) ;  /* 0x0000009000007945 */ /* 0x000fe20003800200 */
[----:B0-2-4-:R-:W-:Y:S02]  /*1610*/  IMAD.MOV.U32 R2, RZ, RZ, R8 ;  /* 0x000000ffff027224 */ /* 0x015fe400078e0008 */
[----:B------:R-:W-:-:S09]  /*1620*/  IMAD.MOV.U32 R3, RZ, RZ, R11 ;  /* 0x000000ffff037224 */ /* 0x000fd200078e000b */
[----:B------:R-:W-:Y:S05]  /*1630*/  @P0 BRA `(.L_x_23) ;  /* 0x0000000000100947 */ /* 0x000fea0003800000 */
[----:B------:R-:W2:Y:S02]  /*1640*/  LDG.E R9, desc[UR6][R2.64+-0x10] ;  /* 0xfffff00602097981 */ /* 0x000ea4000c1e1900 */
[----:B--2---:R-:W-:-:S05]  /*1650*/  FMUL R9, R0, R9 ;  /* 0x0000000900097220 */ /* 0x004fca0000400000 */
[----:B------:R1:W-:Y:S01]  /*1660*/  STG.E desc[UR6][R2.64+-0x10], R9 ;  /* 0xfffff00902007986 */ /* 0x0003e2000c101906 */
[----:B------:R-:W-:Y:S05]  /*1670*/  BRA `(.L_x_24) ;  /* 0x0000000000047947 */ /* 0x000fea0003800000 */
.L_x_23:
[----:B------:R0:W-:Y:S02]  /*1680*/  STG.E desc[UR6][R2.64+-0x10], RZ ;  /* 0xfffff0ff02007986 */ /* 0x0001e4000c101906 */
.L_x_24:
[----:B------:R-:W-:Y:S05]  /*1690*/  BSYNC.RECONVERGENT B0 ;  /* 0x0000000000007941 */ /* 0x000fea0003800200 */
.L_x_22:
[----:B------:R-:W-:Y:S01]  /*16a0*/  ISETP.LE.AND P0, PT, R4, UR4, PT ;  /* 0x0000000404007c0c */ /* 0x000fe2000bf03270 */
[----:B------:R-:W-:-:S12]  /*16b0*/  BSSY.RECONVERGENT B0, `(.L_x_25) ;  /* 0x0000007000007945 */ /* 0x000fd80003800200 */
[----:B------:R-:W-:Y:S05]  /*16c0*/  @P0 BRA `(.L_x_26) ;  /* 0x0000000000100947 */ /* 0x000fea0003800000 */
[----:B-1----:R-:W2:Y:S02]  /*16d0*/  LDG.E R9, desc[UR6][R2.64+-0xc] ;  /* 0xfffff40602097981 */ /* 0x002ea4000c1e1900 */
[----:B--2---:R-:W-:-:S05]  /*16e0*/  FMUL R9, R0, R9 ;  /* 0x0000000900097220 */ /* 0x004fca0000400000 */
[----:B------:R3:W-:Y:S01]  /*16f0*/  STG.E desc[UR6][R2.64+-0xc], R9 ;  /* 0xfffff40902007986 */ /* 0x0007e2000c101906 */
[----:B------:R-:W-:Y:S05]  /*1700*/  BRA `(.L_x_27) ;  /* 0x0000000000047947 */ /* 0x000fea0003800000 */
.L_x_26:
[----:B------:R2:W-:Y:S02]  /*1710*/  STG.E desc[UR6][R2.64+-0xc], RZ ;  /* 0xfffff4ff02007986 */ /* 0x0005e4000c101906 */
.L_x_27:
[----:B------:R-:W-:Y:S05]  /*1720*/  BSYNC.RECONVERGENT B0 ;  /* 0x0000000000007941 */ /* 0x000fea0003800200 */
.L_x_25:
[----:B------:R-:W-:Y:S01]  /*1730*/  UIADD3 UR5, UPT, UPT, UR4, 0x2, URZ ;  /* 0x0000000204057890 */ /* 0x000fe2000fffe0ff */
[----:B------:R-:W-:Y:S05]  /*1740*/  BSSY.RECONVERGENT B0, `(.L_x_28) ;  /* 0x0000008000007945 */ /* 0x000fea0003800200 */
[----:B------:R-:W-:-:S13]  /*1750*/  ISETP.LT.AND P0, PT, R4, UR5, PT ;  /* 0x0000000504007c0c */ /* 0x000fda000bf01270 */
[----:B------:R-:W-:Y:S05]  /*1760*/  @P0 BRA `(.L_x_29) ;  /* 0x0000000000100947 */ /* 0x000fea0003800000 */
[----:B-1-3--:R-:W3:Y:S02]  /*1770*/  LDG.E R9, desc[UR6][R2.64+-0x8] ;  /* 0xfffff80602097981 */ /* 0x00aee4000c1e1900 */
[----:B---3--:R-:W-:-:S05]  /*1780*/  FMUL R9, R0, R9 ;  /* 0x0000000900097220 */ /* 0x008fca0000400000 */
[----:B------:R1:W-:Y:S01]  /*1790*/  STG.E desc[UR6][R2.64+-0x8], R9 ;  /* 0xfffff80902007986 */ /* 0x0003e2000c101906 */
[----:B------:R-:W-:Y:S05]  /*17a0*/  BRA `(.L_x_30) ;  /* 0x0000000000047947 */ /* 0x000fea0003800000 */
.L_x_29:
[----:B------:R4:W-:Y:S02]  /*17b0*/  STG.E desc[UR6][R2.64+-0x8], RZ ;  /* 0xfffff8ff02007986 */ /* 0x0009e4000c101906 */
.L_x_30:
[----:B------:R-:W-:Y:S05]  /*17c0*/  BSYNC.RECONVERGENT B0 ;  /* 0x0000000000007941 */ /* 0x000fea0003800200 */
.L_x_28:
        /* <DEDUP_REMOVED lines=8> */
.L_x_32:
[----:B------:R0:W-:Y:S02]  /*1850*/  STG.E desc[UR6][R2.64+-0x4], RZ ;  /* 0xfffffcff02007986 */ /* 0x0001e4000c101906 */
.L_x_33:
[----:B------:R-:W-:Y:S05]  /*1860*/  BSYNC.RECONVERGENT B0 ;  /* 0x0000000000007941 */ /* 0x000fea0003800200 */
.L_x_31:
        /* <DEDUP_REMOVED lines=8> */
.L_x_35:
[----:B------:R0:W-:Y:S02]  /*18f0*/  STG.E desc[UR6][R2.64], RZ ;  /* 0x000000ff02007986 */ /* 0x0001e4000c101906 */
.L_x_36:
[----:B------:R-:W-:Y:S05]  /*1900*/  BSYNC.RECONVERGENT B0 ;  /* 0x0000000000007941 */ /* 0x000fea0003800200 */
.L_x_34:
        /* <DEDUP_REMOVED lines=8> */
.L_x_38:
[----:B------:R0:W-:Y:S02]  /*1990*/  STG.E desc[UR6][R2.64+0x4], RZ ;  /* 0x000004ff02007986 */ /* 0x0001e4000c101906 */
.L_x_39:
[----:B------:R-:W-:Y:S05]  /*19a0*/  BSYNC.RECONVERGENT B0 ;  /* 0x0000000000007941 */ /* 0x000fea0003800200 */
.L_x_37:
        /* <DEDUP_REMOVED lines=8> */
.L_x_41:
[----:B------:R0:W-:Y:S02]  /*1a30*/  STG.E desc[UR6][R2.64+0x8], RZ ;  /* 0x000008ff02007986 */ /* 0x0001e4000c101906 */
.L_x_42:
[----:B------:R-:W-:Y:S05]  /*1a40*/  BSYNC.RECONVERGENT B0 ;  /* 0x0000000000007941 */ /* 0x000fea0003800200 */
.L_x_40:
[----:B------:R-:W-:-:S06]  /*1a50*/  UIADD3 UR5, UPT, UPT, UR4, 0x7, URZ ;  /* 0x0000000704057890 */ /* 0x000fcc000fffe0ff */
[----:B------:R-:W-:-:S13]  /*1a60*/  ISETP.LT.AND P0, PT, R4, UR5, PT ;  /* 0x0000000504007c0c */ /* 0x000fda000bf01270 */
[----:B-1-3--:R-:W3:Y:S01]  /*1a70*/  @!P0 LDG.E R9, desc[UR6][R2.64+0xc] ;  /* 0x00000c0602098981 */ /* 0x00aee2000c1e1900 */
[----:B------:R-:W-:Y:S01]  /*1a80*/  UIADD3 UR4, UPT, UPT, UR4, 0x8, URZ ;  /* 0x0000000804047890 */ /* 0x000fe2000fffe0ff */
[----:B------:R-:W-:-:S04]  /*1a90*/  IADD3 R8, P1, PT, R2, 0x20, RZ ;  /* 0x0000002002087810 */ /* 0x000fc80007f3e0ff */
[----:B------:R-:W-:Y:S01]  /*1aa0*/  IADD3.X R11, PT, PT, RZ, R3, RZ, P1, !PT ;  /* 0x00000003ff0b7210 */ /* 0x000fe20000ffe4ff */
[----:B---3--:R-:W-:-:S05]  /*1ab0*/  @!P0 FMUL R9, R0, R9 ;  /* 0x0000000900098220 */ /* 0x008fca0000400000 */
[----:B------:R3:W-:Y:S04]  /*1ac0*/  @!P0 STG.E desc[UR6][R2.64+0xc], R9 ;  /* 0x00000c0902008986 */ /* 0x0007e8000c101906 */
[----:B------:R3:W-:Y:S01]  /*1ad0*/  @P0 STG.E desc[UR6][R2.64+0xc], RZ ;  /* 0x00000cff02000986 */ /* 0x0007e2000c101906 */
[----:B------:R-:W-:-:S13]  /*1ae0*/  ISETP.NE.AND P0, PT, R7, UR4, PT ;  /* 0x0000000407007c0c */ /* 0x000fda000bf05270 */
[----:B---3--:R-:W-:Y:S05]  /*1af0*/  @P0 BRA `(.L_x_43) ;  /* 0xfffffff800bc0947 */ /* 0x008fea000383ffff */
.L_x_21:
[----:B------:R-:W-:-:S13]  /*1b00*/  ISETP.NE.AND P0, PT, R10, RZ, PT ;  /* 0x000000ff0a00720c */ /* 0x000fda0003f05270 */
[----:B------:R-:W-:Y:S05]  /*1b10*/  @!P0 EXIT ;  /* 0x000000000000894d */ /* 0x000fea0003800000 */
[----:B------:R-:W0:Y:S01]  /*1b20*/  LDCU.64 UR4, c[0x0][0x380] ;  /* 0x00007000ff0477ac */ /* 0x000e220008000a00 */
[----:B------:R-:W3:Y:S01]  /*1b30*/  LDC R11, c[0x0][0x394] ;  /* 0x0000e500ff0b7b82 */ /* 0x000ee20000000800 */
[----:B------:R-:W-:Y:S02]  /*1b40*/  ISETP.GE.U32.AND P0, PT, R10, 0x4, PT ;  /* 0x000000040a00780c */ /* 0x000fe40003f06070 */
[----:B0-2-4-:R-:W-:-:S04]  /*1b50*/  LEA R2, P1, R5, UR4, 0x2 ;  /* 0x0000000405027c11 */ /* 0x015fc8000f8210ff */
[----:B------:R-:W-:Y:S02]  /*1b60*/  LEA.HI.X R3, R5, UR5, R6, 0x2, P1 ;  /* 0x0000000505037c11 */ /* 0x000fe400088f1406 */
[----:B---3--:R-:W-:-:S05]  /*1b70*/  LOP3.LUT R6, R11, 0x3, RZ, 0xc0, !PT ;  /* 0x000000030b067812 */ /* 0x008fca00078ec0ff */
[----:B------:R-:W-:Y:S05]  /*1b80*/  @!P0 BRA `(.L_x_44) ;  /* 0x0000000000a08947 */ /* 0x000fea0003800000 */
[C---:B------:R-:W-:Y:S01]  /*1b90*/  ISETP.GT.AND P0, PT, R7.reuse, R4, PT ;  /* 0x000000040700720c */ /* 0x040fe20003f04270 */
[----:B------:R-:W-:Y:S01]  /*1ba0*/  BSSY.RECONVERGENT B0, `(.L_x_45) ;  /* 0x0000008000007945 */ /* 0x000fe20003800200 */
[----:B-1----:R-:W-:-:S11]  /*1bb0*/  IMAD.WIDE.U32 R8, R7, 0x4, R2 ;  /* 0x0000000407087825 */ /* 0x002fd600078e0002 */
[----:B------:R-:W-:Y:S05]  /*1bc0*/  @P0 BRA `(.L_x_46) ;  /* 0x0000000000100947 */ /* 0x000fea0003800000 */
[----:B------:R-:W2:Y:S02]  /*1bd0*/  LDG.E R5, desc[UR6][R8.64] ;  /* 0x0000000608057981 */ /* 0x000ea4000c1e1900 */
[----:B--2---:R-:W-:-:S05]  /*1be0*/  FMUL R5, R0, R5 ;  /* 0x0000000500057220 */ /* 0x004fca0000400000 */
[----:B------:R0:W-:Y:S01]  /*1bf0*/  STG.E desc[UR6][R8.64], R5 ;  /* 0x0000000508007986 */ /* 0x0001e2000c101906 */
[----:B------:R-:W-:Y:S05]  /*1c00*/  BRA `(.L_x_47) ;  /* 0x0000000000047947 */ /* 0x000fea0003800000 */
.L_x_46:
[----:B------:R1:W-:Y:S02]  /*1c10*/  STG.E desc[UR6][R8.64], RZ ;  /* 0x000000ff08007986 */ /* 0x0003e4000c101906 */
.L_x_47:
[----:B------:R-:W-:Y:S05]  /*1c20*/  BSYNC.RECONVERGENT B0 ;  /* 0x0000000000007941 */ /* 0x000fea0003800200 */
.L_x_45:
[----:B------:R-:W-:Y:S01]  /*1c30*/  ISETP.GE.AND P0, PT, R7, R4, PT ;  /* 0x000000040700720c */ /* 0x000fe20003f06270 */
[----:B------:R-:W-:-:S12]  /*1c40*/  BSSY.RECONVERGENT B0, `(.L_x_48) ;  /* 0x0000007000007945 */ /* 0x000fd80003800200 */
[----:B------:R-:W-:Y:S05]  /*1c50*/  @P0 BRA `(.L_x_49) ;  /* 0x0000000000100947 */ /* 0x000fea0003800000 */
[----:B0-----:R-:W2:Y:S02]  /*1c60*/  LDG.E R5, desc[UR6][R8.64+0x4] ;  /* 0x0000040608057981 */ /* 0x001ea4000c1e1900 */
[----:B--2---:R-:W-:-:S05]  /*1c70*/  FMUL R5, R0, R5 ;  /* 0x0000000500057220 */ /* 0x004fca0000400000 */
[----:B------:R0:W-:Y:S01]  /*1c80*/  STG.E desc[UR6][R8.64+0x4], R5 ;  /* 0x0000040508007986 */ /* 0x0001e2000c101906 */
[----:B------:R-:W-:Y:S05]  /*1c90*/  BRA `(.L_x_50) ;  /* 0x0000000000047947 */ /* 0x000fea0003800000 */
.L_x_49:
[----:B------:R2:W-:Y:S02]  /*1ca0*/  STG.E desc[UR6][R8.64+0x4], RZ ;  /* 0x000004ff08007986 */ /* 0x0005e4000c101906 */
.L_x_50:
[----:B------:R-:W-:Y:S05]  /*1cb0*/  BSYNC.RECONVERGENT B0 ;  /* 0x0000000000007941 */ /* 0x000fea0003800200 */
.L_x_48:
[----:B0-----:R-:W-:Y:S01]  /*1cc0*/  VIADD R5, R7, 0x2 ;  /* 0x0000000207057836 */ /* 0x001fe20000000000 */
[----:B------:R-:W-:Y:S04]  /*1cd0*/  BSSY.RECONVERGENT B0, `(.L_x_51) ;  /* 0x0000008000007945 */ /* 0x000fe80003800200 */
[----:B------:R-:W-:-:S13]  /*1ce0*/  ISETP.GT.AND P0, PT, R5, R4, PT ;  /* 0x000000040500720c */ /* 0x000fda0003f04270 */
[----:B------:R-:W-:Y:S05]  /*1cf0*/  @P0 BRA `(.L_x_52) ;  /* 0x0000000000100947 */ /* 0x000fea0003800000 */
[----:B------:R-:W3:Y:S02]  /*1d00*/  LDG.E R5, desc[UR6][R8.64+0x8] ;  /* 0x0000080608057981 */ /* 0x000ee4000c1e1900 */
[----:B---3--:R-:W-:-:S05]  /*1d10*/  FMUL R5, R0, R5 ;  /* 0x0000000500057220 */ /* 0x008fca0000400000 */
[----:B------:R0:W-:Y:S01]  /*1d20*/  STG.E desc[UR6][R8.64+0x8], R5 ;  /* 0x0000080508007986 */ /* 0x0001e2000c101906 */
[----:B------:R-:W-:Y:S05]  /*1d30*/  BRA `(.L_x_53) ;  /* 0x0000000000047947 */ /* 0x000fea0003800000 */
.L_x_52:
[----:B------:R3:W-:Y:S02]  /*1d40*/  STG.E desc[UR6][R8.64+0x8], RZ ;  /* 0x000008ff08007986 */ /* 0x0007e4000c101906 */
.L_x_53:
[----:B------:R-:W-:Y:S05]  /*1d50*/  BSYNC.RECONVERGENT B0 ;  /* 0x0000000000007941 */ /* 0x000fea0003800200 */
.L_x_51:
[----:B0-----:R-:W-:Y:S01]  /*1d60*/  VIADD R5, R7, 0x3 ;  /* 0x0000000307057836 */ /* 0x001fe20000000000 */
[----:B------:R-:W-:Y:S04]  /*1d70*/  BSSY.RECONVERGENT B0, `(.L_x_54) ;  /* 0x0000008000007945 */ /* 0x000fe80003800200 */
[----:B------:R-:W-:-:S13]  /*1d80*/  ISETP.GT.AND P0, PT, R5, R4, PT ;  /* 0x000000040500720c */ /* 0x000fda0003f04270 */
[----:B------:R-:W-:Y:S05]  /*1d90*/  @P0 BRA `(.L_x_55) ;  /* 0x0000000000100947 */ /* 0x000fea0003800000 */
[----:B------:R-:W4:Y:S02]  /*1da0*/  LDG.E R5, desc[UR6][R8.64+0xc] ;  /* 0x00000c0608057981 */ /* 0x000f24000c1e1900 */
[----:B----4-:R-:W-:-:S05]  /*1db0*/  FMUL R5, R0, R5 ;  /* 0x0000000500057220 */ /* 0x010fca0000400000 */
[----:B------:R0:W-:Y:S01]  /*1dc0*/  STG.E desc[UR6][R8.64+0xc], R5 ;  /* 0x00000c0508007986 */ /* 0x0001e2000c101906 */
[----:B------:R-:W-:Y:S05]  /*1dd0*/  BRA `(.L_x_56) ;  /* 0x0000000000047947 */ /* 0x000fea0003800000 */
.L_x_55:
[----:B------:R4:W-:Y:S02]  /*1de0*/  STG.E desc[UR6][R8.64+0xc], RZ ;  /* 0x00000cff08007986 */ /* 0x0009e4000c101906 */
.L_x_56:
[----:B------:R-:W-:Y:S05]  /*1df0*/  BSYNC.RECONVERGENT B0 ;  /* 0x0000000000007941 */ /* 0x000fea0003800200 */
.L_x_54:
[----:B------:R-:W-:-:S07]  /*1e00*/  VIADD R7, R7, 0x4 ;  /* 0x0000000407077836 */ /* 0x000fce0000000000 */
.L_x_44:
[----:B------:R-:W-:-:S13]  /*1e10*/  ISETP.NE.AND P0, PT, R6, RZ, PT ;  /* 0x000000ff0600720c */ /* 0x000fda0003f05270 */
[----:B------:R-:W-:Y:S05]  /*1e20*/  @!P0 EXIT ;  /* 0x000000000000894d */ /* 0x000fea0003800000 */
[----:B------:R-:W-:-:S13]  /*1e30*/  ISETP.NE.AND P0, PT, R6, 0x1, PT ;  /* 0x000000010600780c */ /* 0x000fda0003f05270 */
[----:B------:R-:W-:Y:S05]  /*1e40*/  @!P0 BRA `(.L_x_57) ;  /* 0x0000000000508947 */ /* 0x000fea0003800000 */
[C---:B------:R-:W-:Y:S01]  /*1e50*/  ISETP.GT.AND P0, PT, R7.reuse, R4, PT ;  /* 0x000000040700720c */ /* 0x040fe20003f04270 */
[----:B------:R-:W-:Y:S01]  /*1e60*/  BSSY.RECONVERGENT B0, `(.L_x_58) ;  /* 0x0000008000007945 */ /* 0x000fe20003800200 */
[----:B01234-:R-:W-:-:S11]  /*1e70*/  IMAD.WIDE.U32 R8, R7, 0x4, R2 ;  /* 0x0000000407087825 */ /* 0x01ffd600078e0002 */
[----:B------:R-:W-:Y:S05]  /*1e80*/  @P0 BRA `(.L_x_59) ;  /* 0x0000000000100947 */ /* 0x000fea0003800000 */
[----:B------:R-:W2:Y:S02]  /*1e90*/  LDG.E R5, desc[UR6][R8.64] ;  /* 0x0000000608057981 */ /* 0x000ea4000c1e1900 */
[----:B--2---:R-:W-:-:S05]  /*1ea0*/  FMUL R5, R0, R5 ;  /* 0x0000000500057220 */ /* 0x004fca0000400000 */
[----:B------:R1:W-:Y:S01]  /*1eb0*/  STG.E desc[UR6][R8.64], R5 ;  /* 0x0000000508007986 */ /* 0x0003e2000c101906 */
[----:B------:R-:W-:Y:S05]  /*1ec0*/  BRA `(.L_x_60) ;  /* 0x0000000000047947 */ /* 0x000fea0003800000 */
.L_x_59:
[----:B------:R0:W-:Y:S02]  /*1ed0*/  STG.E desc[UR6][R8.64], RZ ;  /* 0x000000ff08007986 */ /* 0x0001e4000c101906 */
.L_x_60:
[----:B------:R-:W-:Y:S05]  /*1ee0*/  BSYNC.RECONVERGENT B0 ;  /* 0x0000000000007941 */ /* 0x000fea0003800200 */
.L_x_58:
[----:B------:R-:W-:Y:S01]  /*1ef0*/  ISETP.GE.AND P0, PT, R7, R4, PT ;  /* 0x000000040700720c */ /* 0x000fe20003f06270 */
[----:B------:R-:W-:-:S12]  /*1f00*/  BSSY.RECONVERGENT B0, `(.L_x_61) ;  /* 0x0000007000007945 */ /* 0x000fd80003800200 */
[----:B------:R-:W-:Y:S05]  /*1f10*/  @P0 BRA `(.L_x_62) ;  /* 0x0000000000100947 */ /* 0x000fea0003800000 */
[----:B-1----:R-:W2:Y:S02]  /*1f20*/  LDG.E R5, desc[UR6][R8.64+0x4] ;  /* 0x0000040608057981 */ /* 0x002ea4000c1e1900 */
[----:B--2---:R-:W-:-:S05]  /*1f30*/  FMUL R5, R0, R5 ;  /* 0x0000000500057220 */ /* 0x004fca0000400000 */
[----:B------:R1:W-:Y:S01]  /*1f40*/  STG.E desc[UR6][R8.64+0x4], R5 ;  /* 0x0000040508007986 */ /* 0x0003e2000c101906 */
[----:B------:R-:W-:Y:S05]  /*1f50*/  BRA `(.L_x_63) ;  /* 0x0000000000047947 */ /* 0x000fea0003800000 */
.L_x_62:
[----:B------:R2:W-:Y:S02]  /*1f60*/  STG.E desc[UR6][R8.64+0x4], RZ ;  /* 0x000004ff08007986 */ /* 0x0005e4000c101906 */
.L_x_63:
[----:B------:R-:W-:Y:S05]  /*1f70*/  BSYNC.RECONVERGENT B0 ;  /* 0x0000000000007941 */ /* 0x000fea0003800200 */
.L_x_61:
[----:B------:R-:W-:-:S07]  /*1f80*/  IADD3 R7, PT, PT, R7, 0x2, RZ ;  /* 0x0000000207077810 */ /* 0x000fce0007ffe0ff */
.L_x_57:
[----:B01----:R-:W-:-:S04]  /*1f90*/  LOP3.LUT R5, R11, 0x1, RZ, 0xc0, !PT ;  /* 0x000000010b057812 */ /* 0x003fc800078ec0ff */
[----:B------:R-:W-:-:S13]  /*1fa0*/  ISETP.NE.U32.AND P0, PT, R5, 0x1, PT ;  /* 0x000000010500780c */ /* 0x000fda0003f05070 */
[----:B------:R-:W-:Y:S05]  /*1fb0*/  @P0 EXIT ;  /* 0x000000000000094d */ /* 0x000fea0003800000 */
[----:B------:R-:W-:-:S13]  /*1fc0*/  ISETP.GT.AND P0, PT, R7, R4, PT ;  /* 0x000000040700720c */ /* 0x000fda0003f04270 */
[----:B------:R-:W-:Y:S05]  /*1fd0*/  @P0 BRA `(.L_x_64) ;  /* 0x0000000000140947 */ /* 0x000fea0003800000 */
[----:B------:R-:W-:-:S05]  /*1fe0*/  IMAD.WIDE.U32 R2, R7, 0x4, R2 ;  /* 0x0000000407027825 */ /* 0x000fca00078e0002 */
[----:B------:R-:W5:Y:S02]  /*1ff0*/  LDG.E R5, desc[UR6][R2.64] ;  /* 0x0000000602057981 */ /* 0x000f64000c1e1900 */
[----:B-----5:R-:W-:-:S05]  /*2000*/  FMUL R5, R0, R5 ;  /* 0x0000000500057220 */ /* 0x020fca0000400000 */
[----:B------:R-:W-:Y:S01]  /*2010*/  STG.E desc[UR6][R2.64], R5 ;  /* 0x0000000502007986 */ /* 0x000fe2000c101906 */
[----:B------:R-:W-:Y:S05]  /*2020*/  EXIT ;  /* 0x000000000000794d */ /* 0x000fea0003800000 */
.L_x_64:
[----:B------:R-:W-:-:S05]  /*2030*/  IMAD.WIDE.U32 R2, R7, 0x4, R2 ;  /* 0x0000000407027825 */ /* 0x000fca00078e0002 */
[----:B------:R-:W-:Y:S01]  /*2040*/  STG.E desc[UR6][R2.64], RZ ;  /* 0x000000ff02007986 */ /* 0x000fe2000c101906 */
[----:B------:R-:W-:Y:S05]  /*2050*/  EXIT ;  /* 0x000000000000794d */ /* 0x000fea0003800000 */
        .weak           $__internal_0_$__cuda_sm20_rcp_rn_f32_slowpath
        .type           $__internal_0_$__cuda_sm20_rcp_rn_f32_slowpath,@function
        .size           $__internal_0_$__cuda_sm20_rcp_rn_f32_slowpath,(.L_x_70 - $__internal_0_$__cuda_sm20_rcp_rn_f32_slowpath)
$__internal_0_$__cuda_sm20_rcp_rn_f32_slowpath:
[----:B------:R-:W-:Y:S01]  /*2060*/  IMAD.SHL.U32 R2, R0, 0x2, RZ ;  /* 0x0000000200027824 */ /* 0x000fe200078e00ff */
[----:B------:R-:W-:Y:S04]  /*2070*/  BSSY.RECONVERGENT B1, `(.L_x_65) ;  /* 0x0000030000017945 */ /* 0x000fe80003800200 */
[----:B------:R-:W-:-:S04]  /*2080*/  SHF.R.U32.HI R9, RZ, 0x18, R2 ;  /* 0x00000018ff097819 */ /* 0x000fc80000011602 */
[----:B------:R-:W-:-:S13]  /*2090*/  ISETP.NE.U32.AND P0, PT, R9, RZ, PT ;  /* 0x000000ff0900720c */ /* 0x000fda0003f05070 */
[----:B------:R-:W-:Y:S05]  /*20a0*/  @P0 BRA `(.L_x_66) ;  /* 0x0000000000280947 */ /* 0x000fea0003800000 */
[----:B------:R-:W-:-:S05]  /*20b0*/  IMAD.SHL.U32 R2, R0, 0x2, RZ ;  /* 0x0000000200027824 */ /* 0x000fca00078e00ff */
[----:B------:R-:W-:-:S13]  /*20c0*/  ISETP.NE.AND P0, PT, R2, RZ, PT ;  /* 0x000000ff0200720c */ /* 0x000fda0003f05270 */
[----:B------:R-:W-:Y:S01]  /*20d0*/  @P0 FFMA R7, R0, 1.84467440737095516160e+19, RZ ;  /* 0x5f80000000070823 */ /* 0x000fe200000000ff */
[----:B------:R-:W-:Y:S08]  /*20e0*/  @!P0 MUFU.RCP R3, R0 ;  /* 0x0000000000038308 */ /* 0x000ff00000001000 */
[----:B------:R-:W0:Y:S02]  /*20f0*/  @P0 MUFU.RCP R2, R7 ;  /* 0x0000000700020308 */ /* 0x000e240000001000 */
[----:B0-----:R-:W-:-:S04]  /*2100*/  @P0 FFMA R9, R7, R2, -1 ;  /* 0xbf80000007090423 */ /* 0x001fc80000000002 */
[----:B------:R-:W-:-:S04]  /*2110*/  @P0 FADD.FTZ R9, -R9, -RZ ;  /* 0x800000ff09090221 */ /* 0x000fc80000010100 */
[----:B------:R-:W-:-:S04]  /*2120*/  @P0 FFMA R2, R2, R9, R2 ;  /* 0x0000000902020223 */ /* 0x000fc80000000002 */
[----:B------:R-:W-:Y:S01]  /*2130*/  @P0 FFMA R3, R2, 1.84467440737095516160e+19, RZ ;  /* 0x5f80000002030823 */ /* 0x000fe200000000ff */
[----:B------:R-:W-:Y:S06]  /*2140*/  BRA `(.L_x_67) ;  /* 0x0000000000887947 */ /* 0x000fec0003800000 */
.L_x_66:
[----:B------:R-:W-:-:S04]  /*2150*/  IADD3 R11, PT, PT, R9, -0xfd, RZ ;  /* 0xffffff03090b7810 */ /* 0x000fc80007ffe0ff */
[----:B------:R-:W-:-:S13]  /*2160*/  ISETP.GT.U32.AND P0, PT, R11, 0x1, PT ;  /* 0x000000010b00780c */ /* 0x000fda0003f04070 */
[----:B------:R-:W-:Y:S05]  /*2170*/  @P0 BRA `(.L_x_68) ;  /* 0x0000000000780947 */ /* 0x000fea0003800000 */
[----:B------:R-:W-:Y:S01]  /*2180*/  LOP3.LUT R2, R0, 0x7fffff, RZ, 0xc0, !PT ;  /* 0x007fffff00027812 */ /* 0x000fe200078ec0ff */
[----:B------:R-:W-:-:S03]  /*2190*/  IMAD.MOV.U32 R12, RZ, RZ, 0x3 ;  /* 0x00000003ff0c7424 */ /* 0x000fc600078e00ff */
[----:B------:R-:W-:Y:S02]  /*21a0*/  LOP3.LUT R2, R2, 0x3f800000, RZ, 0xfc, !PT ;  /* 0x3f80000002027812 */ /* 0x000fe400078efcff */
[----:B------:R-:W-:Y:S02]  /*21b0*/  SHF.L.U32 R12, R12, R11, RZ ;  /* 0x0000000b0c0c7219 */ /* 0x000fe400000006ff */
[----:B------:R-:W0:Y:S02]  /*21c0*/  MUFU.RCP R3, R2 ;  /* 0x0000000200037308 */ /* 0x000e240000001000 */
[----:B0-----:R-:W-:-:S04]  /*21d0*/  FFMA R7, R2, R3, -1 ;  /* 0xbf80000002077423 */ /* 0x001fc80000000003 */
[----:B------:R-:W-:-:S04]  /*21e0*/  FADD.FTZ R10, -R7, -RZ ;  /* 0x800000ff070a7221 */ /* 0x000fc80000010100 */
[CCC-:B------:R-:W-:Y:S01]  /*21f0*/  FFMA.RM R7, R3.reuse, R10.reuse, R3.reuse ;  /* 0x0000000a03077223 */ /* 0x1c0fe20000004003 */
[----:B------:R-:W-:-:S04]  /*2200*/  FFMA.RP R10, R3, R10, R3 ;  /* 0x0000000a030a7223 */ /* 0x000fc80000008003 */
[C---:B------:R-:W-:Y:S02]  /*2210*/  LOP3.LUT R3, R7.reuse, 0x7fffff, RZ, 0xc0, !PT ;  /* 0x007fffff07037812 */ /* 0x040fe400078ec0ff */
[----:B------:R-:W-:Y:S02]  /*2220*/  FSETP.NEU.FTZ.AND P0, PT, R7, R10, PT ;  /* 0x0000000a0700720b */ /* 0x000fe40003f1d000 */
[----:B------:R-:W-:Y:S02]  /*2230*/  LOP3.LUT R3, R3, 0x800000, RZ, 0xfc, !PT ;  /* 0x0080000003037812 */ /* 0x000fe400078efcff */
[----:B------:R-:W-:Y:S02]  /*2240*/  SEL R7, RZ, 0xffffffff, !P0 ;  /* 0xffffffffff077807 */ /* 0x000fe40004000000 */
[----:B------:R-:W-:-:S03]  /*2250*/  LOP3.LUT R12, R12, R3, RZ, 0xc0, !PT ;  /* 0x000000030c0c7212 */ /* 0x000fc600078ec0ff */
[----:B------:R-:W-:Y:S01]  /*2260*/  IMAD.MOV R2, RZ, RZ, -R7 ;  /* 0x000000ffff027224 */ /* 0x000fe200078e0a07 */
[----:B------:R-:W-:-:S04]  /*2270*/  SHF.R.U32.HI R12, RZ, R11, R12 ;  /* 0x0000000bff0c7219 */ /* 0x000fc8000001160c */
[----:B------:R-:W-:Y:S02]  /*2280*/  LOP3.LUT P1, RZ, R2, R11, R3, 0xf8, !PT ;  /* 0x0000000b02ff7212 */ /* 0x000fe4000782f803 */
[C---:B------:R-:W-:Y:S02]  /*2290*/  LOP3.LUT P0, RZ, R12.reuse, 0x1, RZ, 0xc0, !PT ;  /* 0x000000010cff7812 */ /* 0x040fe4000780c0ff */
[----:B------:R-:W-:-:S04]  /*22a0*/  LOP3.LUT P2, RZ, R12, 0x2, RZ, 0xc0, !PT ;  /* 0x000000020cff7812 */ /* 0x000fc8000784c0ff */
[----:B------:R-:W-:Y:S02]  /*22b0*/  PLOP3.LUT P0, PT, P0, P1, P2, 0xe0, 0x0 ;  /* 0x000000000000781c */ /* 0x000fe40000703c20 */
[----:B------:R-:W-:Y:S02]  /*22c0*/  LOP3.LUT P1, RZ, R0, 0x7fffff, RZ, 0xc0, !PT ;  /* 0x007fffff00ff7812 */ /* 0x000fe4000782c0ff */
[----:B------:R-:W-:-:S04]  /*22d0*/  SEL R2, RZ, 0x1, !P0 ;  /* 0x00000001ff027807 */ /* 0x000fc80004000000 */
[----:B------:R-:W-:-:S04]  /*22e0*/  IADD3 R2, PT, PT, -R2, RZ, RZ ;  /* 0x000000ff02027210 */ /* 0x000fc80007ffe1ff */
[----:B------:R-:W-:Y:S01]  /*22f0*/  ISETP.GE.AND P0, PT, R2, RZ, PT ;  /* 0x000000ff0200720c */ /* 0x000fe20003f06270 */
[----:B------:R-:W-:-:S05]  /*2300*/  VIADD R2, R9, 0xffffff04 ;  /* 0xffffff0409027836 */ /* 0x000fca0000000000 */
[----:B------:R-:W-:-:S07]  /*2310*/  SHF.R.U32.HI R3, RZ, R2, R3 ;  /* 0x00000002ff037219 */ /* 0x000fce0000011603 */
[----:B------:R-:W-:-:S05]  /*2320*/  @!P0 VIADD R3, R3, 0x1 ;  /* 0x0000000103038836 */ /* 0x000fca0000000000 */
[----:B------:R-:W-:-:S04]  /*2330*/  @!P1 SHF.L.U32 R3, R3, 0x1, RZ ;  /* 0x0000000103039819 */ /* 0x000fc800000006ff */
[----:B------:R-:W-:Y:S01]  /*2340*/  LOP3.LUT R3, R3, 0x80000000, R0, 0xf8, !PT ;  /* 0x8000000003037812 */ /* 0x000fe200078ef800 */
[----:B------:R-:W-:Y:S06]  /*2350*/  BRA `(.L_x_67) ;  /* 0x0000000000047947 */ /* 0x000fec0003800000 */
.L_x_68:
[----:B------:R0:W1:Y:S02]  /*2360*/  MUFU.RCP R3, R0 ;  /* 0x0000000000037308 */ /* 0x0000640000001000 */
.L_x_67:
[----:B------:R-:W-:Y:S05]  /*2370*/  BSYNC.RECONVERGENT B1 ;  /* 0x0000000000017941 */ /* 0x000fea0003800200 */
.L_x_65:
[----:B------:R-:W-:-:S04]  /*2380*/  IMAD.MOV.U32 R9, RZ, RZ, 0x0 ;  /* 0x00000000ff097424 */ /* 0x000fc800078e00ff */
[----:B01----:R-:W-:Y:S05]  /*2390*/  RET.REL.NODEC R8 `(_Z14softmax_kernelPfS_iiii) ;  /* 0xffffffdc08187950 */ /* 0x003fea0003c3ffff */
.L_x_69:
        /* <DEDUP_REMOVED lines=14> */
.L_x_70:


//--------------------- .nv.shared.reserved.0     --------------------------
	.section	.nv.shared.reserved.0,"aw",@nobits
	.weak		__nv_reservedSMEM_offset_0_alias
	.size		__nv_reservedSMEM_offset_0_alias, 0, 64
	.other		__nv_reservedSMEM_offset_0_alias,@"STO_CUDA_RESERVED_SHARED STV_DEFAULT"
__nv_reservedSMEM_offset_0_alias:
	.zero		0
	.zero		64


//--------------------- .nv.constant0._Z16unpermute_kernelPfS_iiii --------------------------
	.section	.nv.constant0._Z16unpermute_kernelPfS_iiii,"a",@progbits
	.sectionflags	@""
	.align	4
.nv.constant0._Z16unpermute_kernelPfS_iiii:
	.zero		928


//--------------------- .nv.constant0._Z14permute_kernelPfS_S_S_iiii --------------------------
	.section	.nv.constant0._Z14permute_kernelPfS_S_S_iiii,"a",@progbits
	.sectionflags	@""
	.align	4
.nv.constant0._Z14permute_kernelPfS_S_S_iiii:
	.zero		944


//--------------------- .nv.constant0._Z14softmax_kernelPfS_iiii --------------------------
	.section	.nv.constant0._Z14softmax_kernelPfS_iiii,"a",@progbits
	.sectionflags	@""
	.align	4
.nv.constant0._Z14softmax_kernelPfS_iiii:
	.zero		928


//--------------------- SYMBOLS --------------------------

	.type		.nv.reservedSmem.offset0,@object
	.size		.nv.reservedSmem.offset0,0x4
